def attn_fwd(
    Q,
    K,
    V,
    Out,
    Lse,
    sm_scale,
    stride_qz,
    stride_qh,
    stride_qm,
    stride_qk,
    stride_kz,
    stride_kh,
    stride_kn,
    stride_kk,
    stride_vz,
    stride_vh,
    stride_vn,
    stride_vk,
    stride_oz,
    stride_oh,
    stride_om,
    stride_ok,
    seqlen_q,
    seqlen_k,
    BLOCK_M: tl.constexpr,
    BLOCK_N: tl.constexpr,
    HEAD_DIM: tl.constexpr,
    CAUSAL: tl.constexpr,
):
    start_m = tl.program_id(0)
    off_hz = tl.program_id(1)
    q_off = off_hz * stride_qh
    k_off = off_hz * stride_kh
    v_off = off_hz * stride_vh
    offs_m = start_m * BLOCK_M + tl.arange(0, BLOCK_M)
    offs_d = tl.arange(0, HEAD_DIM)
    offs_n = tl.arange(0, BLOCK_N)
    q_ptrs = Q + q_off + offs_m[:, None] * stride_qm + offs_d[None, :] * stride_qk
    k_ptrs = K + k_off + offs_d[:, None] * stride_kk + offs_n[None, :] * stride_kn
    v_ptrs = V + v_off + offs_n[:, None] * stride_vn + offs_d[None, :] * stride_vk
    m_i = tl.full([BLOCK_M], float("-inf"), dtype=tl.float32)
    l_i = tl.zeros([BLOCK_M], dtype=tl.float32) + 1.0
    acc = tl.zeros([BLOCK_M, HEAD_DIM], dtype=tl.float32)
    q = tl.load(q_ptrs)
    acc, l_i, m_i = _attn_fwd_inner(
        acc,
        l_i,
        m_i,
        q,
        k_ptrs,
        v_ptrs,
        sm_scale,
        stride_kn,
        stride_vn,
        start_m,
        seqlen_k,
        BLOCK_M,
        BLOCK_N,
        HEAD_DIM,
        CAUSAL,
    )
    acc = acc / l_i[:, None]
    lse = m_i + tl.math.log2(l_i) / 1.4426950408889634
    o_ptrs = (
        Out
        + off_hz * stride_oh
        + offs_m[:, None] * stride_om
        + offs_d[None, :] * stride_ok
    )
    tl.store(o_ptrs, acc.to(Out.dtype.element_ty))
    tl.store(Lse + off_hz * seqlen_q + offs_m, lse)

# config = {"BLOCK_M": 256, "BLOCK_N": 64, "HEAD_DIM": 32, "arch": "sm_80", "causal": false, "dtype": "fp16", "num_stages": 4, "num_warps": 16}
# arch = sm_80


// ===== COMPILED SASS (sm_80) =====

	.target	sm_80

	.elftype	@"ET_EXEC"


//--------------------- .note.nv.tkinfo           --------------------------
	.section	.note.nv.tkinfo,"",@"SHT_NOTE"
	.sectionflags	@"SHF_NOTE_NV_TKINFO"
	.tkinfo
        /*0018*/ 	.word	0x00000002
        /*0030*/ 	.string	""
        /*0030*/ 	.string	"ptxas"
        /*0030*/ 	.string	"Cuda compilation tools, release 13.0, V13.0.88"
        /*0030*/ 	.string	"Build cuda_13.0.r13.0/compiler.36424714_0"
        /*0030*/ 	.string	"-v  -suppress-debug-info  -lineinfo  -arch sm_80 "



//--------------------- .note.nv.cuinfo           --------------------------
	.section	.note.nv.cuinfo,"",@"SHT_NOTE"
	.sectionflags	@"SHF_NOTE_NV_CUINFO"
        /*0018*/ 	.short	0x0002
        /*001a*/ 	.short	0x0050
        /*001c*/ 	.short	0x0082
	.zero		2


//--------------------- .nv.info                  --------------------------
	.section	.nv.info,"",@"SHT_CUDA_INFO"
	.align	4


	//----- nvinfo : EIATTR_REGCOUNT
	.align		4
        /*0000*/ 	.byte	0x04, 0x2f
        /*0002*/ 	.short	(.L_2 - .L_1)
	.align		4
.L_1:
        /*0004*/ 	.word	index@(attn_fwd)
        /*0008*/ 	.word	0x00000080


	//----- nvinfo : EIATTR_FRAME_SIZE
	.align		4
.L_2:
        /*000c*/ 	.byte	0x04, 0x11
        /*000e*/ 	.short	(.L_4 - .L_3)
	.align		4
.L_3:
        /*0010*/ 	.word	index@(attn_fwd)
        /*0014*/ 	.word	0x00000000


	//----- nvinfo : EIATTR_MIN_STACK_SIZE
	.align		4
.L_4:
        /*0018*/ 	.byte	0x04, 0x12
        /*001a*/ 	.short	(.L_6 - .L_5)
	.align		4
.L_5:
        /*001c*/ 	.word	index@(attn_fwd)
        /*0020*/ 	.word	0x00000000
.L_6:


//--------------------- .nv.info.attn_fwd         --------------------------
	.section	.nv.info.attn_fwd,"",@"SHT_CUDA_INFO"
	.sectionflags	@""
	.align	4


	//----- nvinfo : EIATTR_CUDA_API_VERSION
	.align		4
        /*0000*/ 	.byte	0x04, 0x37
        /*0002*/ 	.short	(.L_8 - .L_7)
.L_7:
        /*0004*/ 	.word	0x00000082


	//----- nvinfo : EIATTR_SW2861232_WAR
	.align		4
.L_8:
        /*0008*/ 	.byte	0x01, 0x35
	.zero		2


	//----- nvinfo : EIATTR_PARAM_CBANK
	.align		4
        /*000c*/ 	.byte	0x04, 0x0a
        /*000e*/ 	.short	(.L_10 - .L_9)
	.align		4
.L_9:
        /*0010*/ 	.word	index@(.nv.constant0.attn_fwd)
        /*0014*/ 	.short	0x0160
        /*0016*/ 	.short	0x0088


	//----- nvinfo : EIATTR_CBANK_PARAM_SIZE
	.align		4
.L_10:
        /*0018*/ 	.byte	0x03, 0x19
        /*001a*/ 	.short	0x0088


	//----- nvinfo : EIATTR_KPARAM_INFO
	.align		4
        /*001c*/ 	.byte	0x04, 0x17
        /*001e*/ 	.short	(.L_12 - .L_11)
.L_11:
        /*0020*/ 	.word	0x00000000
        /*0024*/ 	.short	0x0019
        /*0026*/ 	.short	0x0080
        /*0028*/ 	.byte	0x00, 0xf4, 0x21, 0x00


	//----- nvinfo : EIATTR_KPARAM_INFO
	.align		4
.L_12:
        /*002c*/ 	.byte	0x04, 0x17
        /*002e*/ 	.short	(.L_14 - .L_13)
.L_13:
        /*0030*/ 	.word	0x00000000
        /*0034*/ 	.short	0x0018
        /*0036*/ 	.short	0x0078
        /*0038*/ 	.byte	0x00, 0xf4, 0x21, 0x00


	//----- nvinfo : EIATTR_KPARAM_INFO
	.align		4
.L_14:
        /*003c*/ 	.byte	0x04, 0x17
        /*003e*/ 	.short	(.L_16 - .L_15)
.L_15:
        /*0040*/ 	.word	0x00000000
        /*0044*/ 	.short	0x0017
        /*0046*/ 	.short	0x0070
        /*0048*/ 	.byte	0x00, 0xf0, 0x11, 0x00


	//----- nvinfo : EIATTR_KPARAM_INFO
	.align		4
.L_16:
        /*004c*/ 	.byte	0x04, 0x17
        /*004e*/ 	.short	(.L_18 - .L_17)
.L_17:
        /*0050*/ 	.word	0x00000000
        /*0054*/ 	.short	0x0016
        /*0056*/ 	.short	0x006c
        /*0058*/ 	.byte	0x00, 0xf0, 0x11, 0x00


	//----- nvinfo : EIATTR_KPARAM_INFO
	.align		4
.L_18:
        /*005c*/ 	.byte	0x04, 0x17
        /*005e*/ 	.short	(.L_20 - .L_19)
.L_19:
        /*0060*/ 	.word	0x00000000
        /*0064*/ 	.short	0x0015
        /*0066*/ 	.short	0x0068
        /*0068*/ 	.byte	0x00, 0xf0, 0x11, 0x00


	//----- nvinfo : EIATTR_KPARAM_INFO
	.align		4
.L_20:
        /*006c*/ 	.byte	0x04, 0x17
        /*006e*/ 	.short	(.L_22 - .L_21)
.L_21:
        /*0070*/ 	.word	0x00000000
        /*0074*/ 	.short	0x0014
        /*0076*/ 	.short	0x0064
        /*0078*/ 	.byte	0x00, 0xf0, 0x11, 0x00


	//----- nvinfo : EIATTR_KPARAM_INFO
	.align		4
.L_22:
        /*007c*/ 	.byte	0x04, 0x17
        /*007e*/ 	.short	(.L_24 - .L_23)
.L_23:
        /*0080*/ 	.word	0x00000000
        /*0084*/ 	.short	0x0013
        /*0086*/ 	.short	0x0060
        /*0088*/ 	.byte	0x00, 0xf0, 0x11, 0x00


	//----- nvinfo : EIATTR_KPARAM_INFO
	.align		4
.L_24:
        /*008c*/ 	.byte	0x04, 0x17
        /*008e*/ 	.short	(.L_26 - .L_25)
.L_25:
        /*0090*/ 	.word	0x00000000
        /*0094*/ 	.short	0x0012
        /*0096*/ 	.short	0x005c
        /*0098*/ 	.byte	0x00, 0xf0, 0x11, 0x00


	//----- nvinfo : EIATTR_KPARAM_INFO
	.align		4
.L_26:
        /*009c*/ 	.byte	0x04, 0x17
        /*009e*/ 	.short	(.L_28 - .L_27)
.L_27:
        /*00a0*/ 	.word	0x00000000
        /*00a4*/ 	.short	0x0011
        /*00a6*/ 	.short	0x0058
        /*00a8*/ 	.byte	0x00, 0xf0, 0x11, 0x00


	//----- nvinfo : EIATTR_KPARAM_INFO
	.align		4
.L_28:
        /*00ac*/ 	.byte	0x04, 0x17
        /*00ae*/ 	.short	(.L_30 - .L_29)
.L_29:
        /*00b0*/ 	.word	0x00000000
        /*00b4*/ 	.short	0x0010
        /*00b6*/ 	.short	0x0054
        /*00b8*/ 	.byte	0x00, 0xf0, 0x11, 0x00


	//----- nvinfo : EIATTR_KPARAM_INFO
	.align		4
.L_30:
        /*00bc*/ 	.byte	0x04, 0x17
        /*00be*/ 	.short	(.L_32 - .L_31)
.L_31:
        /*00c0*/ 	.word	0x00000000
        /*00c4*/ 	.short	0x000f
        /*00c6*/ 	.short	0x0050
        /*00c8*/ 	.byte	0x00, 0xf0, 0x11, 0x00


	//----- nvinfo : EIATTR_KPARAM_INFO
	.align		4
.L_32:
        /*00cc*/ 	.byte	0x04, 0x17
        /*00ce*/ 	.short	(.L_34 - .L_33)
.L_33:
        /*00d0*/ 	.word	0x00000000
        /*00d4*/ 	.short	0x000e
        /*00d6*/ 	.short	0x004c
        /*00d8*/ 	.byte	0x00, 0xf0, 0x11, 0x00


	//----- nvinfo : EIATTR_KPARAM_INFO
	.align		4
.L_34:
        /*00dc*/ 	.byte	0x04, 0x17
        /*00de*/ 	.short	(.L_36 - .L_35)
.L_35:
        /*00e0*/ 	.word	0x00000000
        /*00e4*/ 	.short	0x000d
        /*00e6*/ 	.short	0x0048
        /*00e8*/ 	.byte	0x00, 0xf0, 0x11, 0x00


	//----- nvinfo : EIATTR_KPARAM_INFO
	.align		4
.L_36:
        /*00ec*/ 	.byte	0x04, 0x17
        /*00ee*/ 	.short	(.L_38 - .L_37)
.L_37:
        /*00f0*/ 	.word	0x00000000
        /*00f4*/ 	.short	0x000c
        /*00f6*/ 	.short	0x0044
        /*00f8*/ 	.byte	0x00, 0xf0, 0x11, 0x00


	//----- nvinfo : EIATTR_KPARAM_INFO
	.align		4
.L_38:
        /*00fc*/ 	.byte	0x04, 0x17
        /*00fe*/ 	.short	(.L_40 - .L_39)
.L_39:
        /*0100*/ 	.word	0x00000000
        /*0104*/ 	.short	0x000b
        /*0106*/ 	.short	0x0040
        /*0108*/ 	.byte	0x00, 0xf0, 0x11, 0x00


	//----- nvinfo : EIATTR_KPARAM_INFO
	.align		4
.L_40:
        /*010c*/ 	.byte	0x04, 0x17
        /*010e*/ 	.short	(.L_42 - .L_41)
.L_41:
        /*0110*/ 	.word	0x00000000
        /*0114*/ 	.short	0x000a
        /*0116*/ 	.short	0x003c
        /*0118*/ 	.byte	0x00, 0xf0, 0x11, 0x00


	//----- nvinfo : EIATTR_KPARAM_INFO
	.align		4
.L_42:
        /*011c*/ 	.byte	0x04, 0x17
        /*011e*/ 	.short	(.L_44 - .L_43)
.L_43:
        /*0120*/ 	.word	0x00000000
        /*0124*/ 	.short	0x0009
        /*0126*/ 	.short	0x0038
        /*0128*/ 	.byte	0x00, 0xf0, 0x11, 0x00


	//----- nvinfo : EIATTR_KPARAM_INFO
	.align		4
.L_44:
        /*012c*/ 	.byte	0x04, 0x17
        /*012e*/ 	.short	(.L_46 - .L_45)
.L_45:
        /*0130*/ 	.word	0x00000000
        /*0134*/ 	.short	0x0008
        /*0136*/ 	.short	0x0034
        /*0138*/ 	.byte	0x00, 0xf0, 0x11, 0x00


	//----- nvinfo : EIATTR_KPARAM_INFO
	.align		4
.L_46:
        /*013c*/ 	.byte	0x04, 0x17
        /*013e*/ 	.short	(.L_48 - .L_47)
.L_47:
        /*0140*/ 	.word	0x00000000
        /*0144*/ 	.short	0x0007
        /*0146*/ 	.short	0x0030
        /*0148*/ 	.byte	0x00, 0xf0, 0x11, 0x00


	//----- nvinfo : EIATTR_KPARAM_INFO
	.align		4
.L_48:
        /*014c*/ 	.byte	0x04, 0x17
        /*014e*/ 	.short	(.L_50 - .L_49)
.L_49:
        /*0150*/ 	.word	0x00000000
        /*0154*/ 	.short	0x0006
        /*0156*/ 	.short	0x002c
        /*0158*/ 	.byte	0x00, 0xf0, 0x11, 0x00


	//----- nvinfo : EIATTR_KPARAM_INFO
	.align		4
.L_50:
        /*015c*/ 	.byte	0x04, 0x17
        /*015e*/ 	.short	(.L_52 - .L_51)
.L_51:
        /*0160*/ 	.word	0x00000000
        /*0164*/ 	.short	0x0005
        /*0166*/ 	.short	0x0028
        /*0168*/ 	.byte	0x00, 0xf0, 0x11, 0x00


	//----- nvinfo : EIATTR_KPARAM_INFO
	.align		4
.L_52:
        /*016c*/ 	.byte	0x04, 0x17
        /*016e*/ 	.short	(.L_54 - .L_53)
.L_53:
        /*0170*/ 	.word	0x00000000
        /*0174*/ 	.short	0x0004
        /*0176*/ 	.short	0x0020
        /*0178*/ 	.byte	0x00, 0xf4, 0x21, 0x00


	//----- nvinfo : EIATTR_KPARAM_INFO
	.align		4
.L_54:
        /*017c*/ 	.byte	0x04, 0x17
        /*017e*/ 	.short	(.L_56 - .L_55)
.L_55:
        /*0180*/ 	.word	0x00000000
        /*0184*/ 	.short	0x0003
        /*0186*/ 	.short	0x0018
        /*0188*/ 	.byte	0x00, 0xf4, 0x21, 0x00


	//----- nvinfo : EIATTR_KPARAM_INFO
	.align		4
.L_56:
        /*018c*/ 	.byte	0x04, 0x17
        /*018e*/ 	.short	(.L_58 - .L_57)
.L_57:
        /*0190*/ 	.word	0x00000000
        /*0194*/ 	.short	0x0002
        /*0196*/ 	.short	0x0010
        /*0198*/ 	.byte	0x00, 0xf4, 0x21, 0x00


	//----- nvinfo : EIATTR_KPARAM_INFO
	.align		4
.L_58:
        /*019c*/ 	.byte	0x04, 0x17
        /*019e*/ 	.short	(.L_60 - .L_59)
.L_59:
        /*01a0*/ 	.word	0x00000000
        /*01a4*/ 	.short	0x0001
        /*01a6*/ 	.short	0x0008
        /*01a8*/ 	.byte	0x00, 0xf4, 0x21, 0x00


	//----- nvinfo : EIATTR_KPARAM_INFO
	.align		4
.L_60:
        /*01ac*/ 	.byte	0x04, 0x17
        /*01ae*/ 	.short	(.L_62 - .L_61)
.L_61:
        /*01b0*/ 	.word	0x00000000
        /*01b4*/ 	.short	0x0000
        /*01b6*/ 	.short	0x0000
        /*01b8*/ 	.byte	0x00, 0xf4, 0x21, 0x00


	//----- nvinfo : EIATTR_MAXREG_COUNT
	.align		4
.L_62:
        /*01bc*/ 	.byte	0x03, 0x1b
        /*01be*/ 	.short	0x0080


	//----- nvinfo : EIATTR_NUM_BARRIERS
	.align		4
        /*01c0*/ 	.byte	0x02, 0x4c
        /*01c2*/ 	.byte	0x01
	.zero		1


	//----- nvinfo : EIATTR_MERCURY_ISA_VERSION
	.align		4
        /*01c4*/ 	.byte	0x03, 0x5f
        /*01c6*/ 	.short	0x0000


	//----- nvinfo : EIATTR_COOP_GROUP_MASK_REGIDS
	.align		4
        /*01c8*/ 	.byte	0x04, 0x29
        /*01ca*/ 	.short	(.L_64 - .L_63)


	//   ....[0]....
.L_63:
        /*01cc*/ 	.word	0xffffffff


	//   ....[1]....
        /*01d0*/ 	.word	0xffffffff


	//   ....[2]....
        /*01d4*/ 	.word	0xffffffff


	//   ....[3]....
        /*01d8*/ 	.word	0xffffffff


	//   ....[4]....
        /*01dc*/ 	.word	0xffffffff


	//   ....[5]....
        /*01e0*/ 	.word	0xffffffff


	//   ....[6]....
        /*01e4*/ 	.word	0xffffffff


	//   ....[7]....
        /*01e8*/ 	.word	0xffffffff


	//----- nvinfo : EIATTR_COOP_GROUP_INSTR_OFFSETS
	.align		4
.L_64:
        /*01ec*/ 	.byte	0x04, 0x28
        /*01ee*/ 	.short	(.L_66 - .L_65)


	//   ....[0]....
.L_65:
        /*01f0*/ 	.word	0x000011e0


	//   ....[1]....
        /*01f4*/ 	.word	0x000013f0


	//   ....[2]....
        /*01f8*/ 	.word	0x00001400


	//   ....[3]....
        /*01fc*/ 	.word	0x00001420


	//   ....[4]....
        /*0200*/ 	.word	0x00001f80


	//   ....[5]....
        /*0204*/ 	.word	0x00001f90


	//   ....[6]....
        /*0208*/ 	.word	0x00002010


	//   ....[7]....
        /*020c*/ 	.word	0x00002030


	//----- nvinfo : EIATTR_EXIT_INSTR_OFFSETS
	.align		4
.L_66:
        /*0210*/ 	.byte	0x04, 0x1c
        /*0212*/ 	.short	(.L_68 - .L_67)


	//   ....[0]....
.L_67:
        /*0214*/ 	.word	0x00003100


	//   ....[1]....
        /*0218*/ 	.word	0x000031a0


	//----- nvinfo : EIATTR_REQNTID
	.align		4
.L_68:
        /*021c*/ 	.byte	0x04, 0x10
        /*021e*/ 	.short	(.L_70 - .L_69)
.L_69:
        /*0220*/ 	.word	0x00000200
        /*0224*/ 	.word	0x00000001
        /*0228*/ 	.word	0x00000001
.L_70:


//--------------------- .nv.callgraph             --------------------------
	.section	.nv.callgraph,"",@"SHT_CUDA_CALLGRAPH"
	.align	4
	.sectionentsize	8
	.align		4
        /*0000*/ 	.word	0x00000000
	.align		4
        /*0004*/ 	.word	0xffffffff
	.align		4
        /*0008*/ 	.word	0x00000000
	.align		4
        /*000c*/ 	.word	0xfffffffe
	.align		4
        /*0010*/ 	.word	0x00000000
	.align		4
        /*0014*/ 	.word	0xfffffffd
	.align		4
        /*0018*/ 	.word	0x00000000
	.align		4
        /*001c*/ 	.word	0xfffffffc


//--------------------- .nv.rel.action            --------------------------
	.section	.nv.rel.action,"",@"SHT_CUDA_RELOCINFO"
	.align	8
	.sectionentsize	8
        /*0000*/ 	.byte	0x73, 0x00, 0x00, 0x00, 0x00, 0x00, 0x00, 0x00, 0x00, 0x00, 0x00, 0x11, 0x25, 0x00, 0x05, 0x36


//--------------------- .nv.constant4             --------------------------
	.section	.nv.constant4,"a",@progbits
	.align	8
	.align		8
.nv.constant4:
        /*0000*/ 	.dword	_$_str


//--------------------- .nv.constant0.attn_fwd    --------------------------
	.section	.nv.constant0.attn_fwd,"a",@progbits
	.sectionflags	@""
	.align	4
.nv.constant0.attn_fwd:
	.zero		488


//--------------------- .text.attn_fwd            --------------------------
	.section	.text.attn_fwd,"ax",@progbits
	.sectioninfo	@"SHI_REGISTERS=128"
	.align	128
        .global         attn_fwd
        .type           attn_fwd,@function
        .size           attn_fwd,(.L_x_3 - attn_fwd)
        .other          attn_fwd,@"STO_CUDA_ENTRY STV_DEFAULT"
attn_fwd:
.text.attn_fwd:
[----:B------:R-:W-:Y:S02]  /*0000*/  MOV R1, c[0x0][0x28] ;  /* 0x00000a0000017a02 */ /* 0x000fe40000000f00 */
[----:B------:R-:W0:Y:S01]  /*0010*/  S2R R0, SR_TID.X ;  /* 0x0000000000007919 */ /* 0x000e220000002100 */
[----:B------:R-:W-:Y:S01]  /*0020*/  MOV R34, c[0x0][0x198] ;  /* 0x0000660000227a02 */ /* 0x000fe20000000f00 */
[----:B------:R-:W-:Y:S02]  /*0030*/  ULDC.64 UR4, c[0x0][0x118] ;  /* 0x0000460000047ab9 */ /* 0x000fe40000000a00 */
[----:B------:R-:W1:Y:S04]  /*0040*/  S2R R3, SR_CTAID.X ;  /* 0x0000000000037919 */ /* 0x000e680000002500 */
[----:B------:R-:W2:Y:S01]  /*0050*/  S2R R2, SR_CTAID.Y ;  /* 0x0000000000027919 */ /* 0x000ea20000002600 */
[----:B0-----:R-:W-:Y:S02]  /*0060*/  LOP3.LUT R18, R0, 0xff, RZ, 0xc0, !PT ;  /* 0x000000ff00127812 */ /* 0x001fe400078ec0ff */
[----:B------:R-:W-:-:S02]  /*0070*/  SHF.R.U32.HI R101, RZ, 0x8, R0 ;  /* 0x00000008ff657819 */ /* 0x000fc40000011600 */
[----:B-1----:R-:W-:Y:S02]  /*0080*/  LEA R102, R3, R18, 0x8 ;  /* 0x0000001203667211 */ /* 0x002fe400078e40ff */
[----:B------:R-:W-:Y:S01]  /*0090*/  SGXT.U32 R101, R101, 0x1 ;  /* 0x000000016565781a */ /* 0x000fe20000000000 */
[----:B--2---:R-:W-:Y:S02]  /*00a0*/  IMAD R3, R2, c[0x0][0x190], RZ ;  /* 0x0000640002037a24 */ /* 0x004fe400078e02ff */
[----:B------:R-:W-:Y:S02]  /*00b0*/  IMAD R5, R102, c[0x0][0x194], RZ ;  /* 0x0000650066057a24 */ /* 0x000fe400078e02ff */
[----:B------:R-:W-:Y:S02]  /*00c0*/  IMAD.SHL.U32 R4, R3, 0x2, RZ ;  /* 0x0000000203047824 */ /* 0x000fe400078e00ff */
[----:B------:R-:W-:Y:S01]  /*00d0*/  IMAD R8, R101, c[0x0][0x198], RZ ;  /* 0x0000660065087a24 */ /* 0x000fe200078e02ff */
[----:B------:R-:W-:Y:S01]  /*00e0*/  SHF.L.U32 R7, R5, 0x1, RZ ;  /* 0x0000000105077819 */ /* 0x000fe200000006ff */
[----:B------:R-:W-:-:S03]  /*00f0*/  IMAD.HI R3, R3, 0x2, RZ ;  /* 0x0000000203037827 */ /* 0x000fc600078e02ff */
[----:B------:R-:W-:Y:S01]  /*0100*/  IADD3 R30, P0, P1, R7, c[0x0][0x160], R4 ;  /* 0x00005800071e7a10 */ /* 0x000fe2000791e004 */
[----:B------:R-:W-:Y:S01]  /*0110*/  IMAD.HI R6, R5, 0x2, RZ ;  /* 0x0000000205067827 */ /* 0x000fe200078e02ff */
[----:B------:R-:W-:-:S04]  /*0120*/  LEA R7, R34, R8, 0x1 ;  /* 0x0000000822077211 */ /* 0x000fc800078e08ff */
[----:B------:R-:W-:Y:S02]  /*0130*/  IADD3.X R32, R6, c[0x0][0x164], R3, P0, P1 ;  /* 0x0000590006207a10 */ /* 0x000fe400007e2403 */
[----:B------:R-:W-:Y:S02]  /*0140*/  LEA R4, P0, R8, R30, 0x1 ;  /* 0x0000001e08047211 */ /* 0x000fe400078008ff */
[----:B------:R-:W-:Y:S02]  /*0150*/  LEA R3, R34, R7, 0x1 ;  /* 0x0000000722037211 */ /* 0x000fe400078e08ff */
[----:B------:R-:W-:Y:S02]  /*0160*/  LEA.HI.X.SX32 R5, R8, R32, 0x1, P0 ;  /* 0x0000002008057211 */ /* 0x000fe400000f0eff */
[-C--:B------:R-:W-:Y:S01]  /*0170*/  LEA R8, P0, R3, R30.reuse, 0x1 ;  /* 0x0000001e03087211 */ /* 0x080fe200078008ff */
[----:B------:R-:W-:Y:S01]  /*0180*/  IMAD R11, R34, 0x2, R3 ;  /* 0x00000002220b7824 */ /* 0x000fe200078e0203 */
[----:B------:R-:W-:Y:S01]  /*0190*/  LEA R6, P1, R7, R30, 0x1 ;  /* 0x0000001e07067211 */ /* 0x000fe200078208ff */
[----:B------:R0:W2:Y:S01]  /*01a0*/  LDG.E.U16 R21, [R4.64] ;  /* 0x0000000404157981 */ /* 0x0000a2000c1e1500 */
[----:B------:R-:W-:-:S02]  /*01b0*/  LEA.HI.X.SX32 R9, R3, R32, 0x1, P0 ;  /* 0x0000002003097211 */ /* 0x000fc400000f0eff */
[C---:B------:R-:W-:Y:S02]  /*01c0*/  LEA R3, R34.reuse, R11, 0x1 ;  /* 0x0000000b22037211 */ /* 0x040fe400078e08ff */
[----:B------:R-:W-:Y:S01]  /*01d0*/  LEA.HI.X.SX32 R7, R7, R32, 0x1, P1 ;  /* 0x0000002007077211 */ /* 0x000fe200008f0eff */
[----:B------:R1:W3:Y:S01]  /*01e0*/  LDG.E.U16 R23, [R8.64] ;  /* 0x0000000408177981 */ /* 0x0002e2000c1e1500 */
[-C--:B------:R-:W-:Y:S02]  /*01f0*/  LEA R12, P1, R3, R30.reuse, 0x1 ;  /* 0x0000001e030c7211 */ /* 0x080fe400078208ff */
[----:B------:R-:W-:Y:S01]  /*0200*/  LEA R14, R34, R3, 0x1 ;  /* 0x00000003220e7211 */ /* 0x000fe200078e08ff */
[----:B------:R4:W5:Y:S01]  /*0210*/  LDG.E.U16 R22, [R6.64] ;  /* 0x0000000406167981 */ /* 0x000962000c1e1500 */
[----:B------:R-:W-:Y:S02]  /*0220*/  LEA R10, P0, R11, R30, 0x1 ;  /* 0x0000001e0b0a7211 */ /* 0x000fe400078008ff */
[----:B------:R-:W-:-:S02]  /*0230*/  LEA.HI.X.SX32 R13, R3, R32, 0x1, P1 ;  /* 0x00000020030d7211 */ /* 0x000fc400008f0eff */
[----:B------:R-:W-:Y:S02]  /*0240*/  LEA R3, R34, R14, 0x1 ;  /* 0x0000000e22037211 */ /* 0x000fe400078e08ff */
[----:B------:R-:W-:Y:S01]  /*0250*/  LEA.HI.X.SX32 R11, R11, R32, 0x1, P0 ;  /* 0x000000200b0b7211 */ /* 0x000fe200000f0eff */
[----:B------:R1:W3:Y:S01]  /*0260*/  LDG.E.U16 R25, [R12.64] ;  /* 0x000000040c197981 */ /* 0x0002e2000c1e1500 */
[----:B0-----:R-:W-:Y:S01]  /*0270*/  LEA R4, P0, R14, R30, 0x1 ;  /* 0x0000001e0e047211 */ /* 0x001fe200078008ff */
[----:B------:R-:W-:Y:S02]  /*0280*/  IMAD R15, R34, 0x2, R3 ;  /* 0x00000002220f7824 */ /* 0x000fe400078e0203 */
[----:B------:R0:W5:Y:S01]  /*0290*/  LDG.E.U16 R24, [R10.64] ;  /* 0x000000040a187981 */ /* 0x000162000c1e1500 */
[----:B------:R-:W-:Y:S02]  /*02a0*/  LEA.HI.X.SX32 R5, R14, R32, 0x1, P0 ;  /* 0x000000200e057211 */ /* 0x000fe400000f0eff */
[----:B----4-:R-:W-:-:S02]  /*02b0*/  LEA R6, P0, R3, R30, 0x1 ;  /* 0x0000001e03067211 */ /* 0x010fc400078008ff */
[C---:B------:R-:W-:Y:S01]  /*02c0*/  LEA R14, R34.reuse, R15, 0x1 ;  /* 0x0000000f220e7211 */ /* 0x040fe200078e08ff */
[----:B------:R4:W5:Y:S01]  /*02d0*/  LDG.E.U16 R26, [R4.64] ;  /* 0x00000004041a7981 */ /* 0x000962000c1e1500 */
[----:B------:R-:W-:Y:S02]  /*02e0*/  LEA.HI.X.SX32 R7, R3, R32, 0x1, P0 ;  /* 0x0000002003077211 */ /* 0x000fe400000f0eff */
[C---:B------:R-:W-:Y:S02]  /*02f0*/  LEA R3, R34.reuse, R14, 0x1 ;  /* 0x0000000e22037211 */ /* 0x040fe400078e08ff */
[C---:B-1----:R-:W-:Y:S01]  /*0300*/  LEA R8, P0, R15.reuse, R30, 0x1 ;  /* 0x0000001e0f087211 */ /* 0x042fe200078008ff */
[----:B------:R1:W5:Y:S01]  /*0310*/  LDG.E.U16 R27, [R6.64] ;  /* 0x00000004061b7981 */ /* 0x000362000c1e1500 */
[----:B------:R-:W-:Y:S02]  /*0320*/  LEA R19, R34, R3, 0x1 ;  /* 0x0000000322137211 */ /* 0x000fe400078e08ff */
[----:B------:R-:W-:-:S03]  /*0330*/  LEA.HI.X.SX32 R9, R15, R32, 0x1, P0 ;  /* 0x000000200f097211 */ /* 0x000fc600000f0eff */
[C---:B------:R-:W-:Y:S01]  /*0340*/  IMAD R20, R34.reuse, 0x2, R19 ;  /* 0x0000000222147824 */ /* 0x040fe200078e0213 */
[C---:B------:R-:W-:Y:S01]  /*0350*/  LEA R12, P0, R3.reuse, R30, 0x1 ;  /* 0x0000001e030c7211 */ /* 0x040fe200078008ff */
[----:B------:R1:W5:Y:S03]  /*0360*/  LDG.E.U16 R28, [R8.64] ;  /* 0x00000004081c7981 */ /* 0x000366000c1e1500 */
[----:B------:R-:W-:Y:S02]  /*0370*/  LEA R15, R34, R20, 0x1 ;  /* 0x00000014220f7211 */ /* 0x000fe400078e08ff */
[----:B0-----:R-:W-:Y:S02]  /*0380*/  LEA R10, P1, R14, R30, 0x1 ;  /* 0x0000001e0e0a7211 */ /* 0x001fe400078208ff */
[----:B------:R-:W-:Y:S02]  /*0390*/  LEA.HI.X.SX32 R13, R3, R32, 0x1, P0 ;  /* 0x00000020030d7211 */ /* 0x000fe400000f0eff */
[----:B------:R-:W-:-:S02]  /*03a0*/  LEA R3, R34, R15, 0x1 ;  /* 0x0000000f22037211 */ /* 0x000fc400078e08ff */
[----:B------:R-:W-:Y:S01]  /*03b0*/  LEA.HI.X.SX32 R11, R14, R32, 0x1, P1 ;  /* 0x000000200e0b7211 */ /* 0x000fe200008f0eff */
[----:B------:R0:W5:Y:S01]  /*03c0*/  LDG.E.U16 R12, [R12.64] ;  /* 0x000000040c0c7981 */ /* 0x000162000c1e1500 */
[-C--:B------:R-:W-:Y:S02]  /*03d0*/  LEA R16, P1, R3, R30.reuse, 0x1 ;  /* 0x0000001e03107211 */ /* 0x080fe400078208ff */
[C---:B-1----:R-:W-:Y:S01]  /*03e0*/  LEA R7, R34.reuse, R3, 0x1 ;  /* 0x0000000322077211 */ /* 0x042fe200078e08ff */
[----:B------:R1:W5:Y:S01]  /*03f0*/  LDG.E.U16 R29, [R10.64] ;  /* 0x000000040a1d7981 */ /* 0x000362000c1e1500 */
[----:B------:R-:W-:Y:S02]  /*0400*/  LEA R14, P0, R15, R30, 0x1 ;  /* 0x0000001e0f0e7211 */ /* 0x000fe400078008ff */
[----:B------:R-:W-:Y:S01]  /*0410*/  LEA.HI.X.SX32 R17, R3, R32, 0x1, P1 ;  /* 0x0000002003117211 */ /* 0x000fe200008f0eff */
[----:B------:R-:W-:Y:S01]  /*0420*/  IMAD R3, R34, 0x2, R7 ;  /* 0x0000000222037824 */ /* 0x000fe200078e0207 */
[----:B------:R-:W-:-:S02]  /*0430*/  LEA R8, P1, R7, R30, 0x1 ;  /* 0x0000001e07087211 */ /* 0x000fc400078208ff */
[----:B------:R-:W-:Y:S01]  /*0440*/  LEA.HI.X.SX32 R15, R15, R32, 0x1, P0 ;  /* 0x000000200f0f7211 */ /* 0x000fe200000f0eff */
[----:B------:R-:W5:Y:S01]  /*0450*/  LDG.E.U16 R16, [R16.64] ;  /* 0x0000000410107981 */ /* 0x000f62000c1e1500 */
[----:B----4-:R-:W-:Y:S02]  /*0460*/  LEA R4, P0, R19, R30, 0x1 ;  /* 0x0000001e13047211 */ /* 0x010fe400078008ff */
[----:B------:R-:W-:Y:S01]  /*0470*/  LEA.HI.X.SX32 R9, R7, R32, 0x1, P1 ;  /* 0x0000002007097211 */ /* 0x000fe200008f0eff */
[----:B------:R-:W4:Y:S01]  /*0480*/  LDG.E.U16 R14, [R14.64] ;  /* 0x000000040e0e7981 */ /* 0x000f22000c1e1500 */
[----:B-1----:R-:W-:Y:S02]  /*0490*/  LEA R10, P1, R3, R30, 0x1 ;  /* 0x0000001e030a7211 */ /* 0x002fe400078208ff */
[-C--:B------:R-:W-:Y:S01]  /*04a0*/  LEA.HI.X.SX32 R5, R19, R32.reuse, 0x1, P0 ;  /* 0x0000002013057211 */ /* 0x080fe200000f0eff */
[----:B------:R1:W4:Y:S01]  /*04b0*/  LDG.E.U16 R8, [R8.64] ;  /* 0x0000000408087981 */ /* 0x000322000c1e1500 */
[----:B------:R-:W-:-:S03]  /*04c0*/  LEA.HI.X.SX32 R11, R3, R32, 0x1, P1 ;  /* 0x00000020030b7211 */ /* 0x000fc600008f0eff */
[----:B------:R0:W4:Y:S04]  /*04d0*/  LDG.E.U16 R4, [R4.64] ;  /* 0x0000000404047981 */ /* 0x000128000c1e1500 */
[----:B------:R-:W4:Y:S01]  /*04e0*/  LDG.E.U16 R10, [R10.64] ;  /* 0x000000040a0a7981 */ /* 0x000f22000c1e1500 */
[----:B------:R-:W-:-:S04]  /*04f0*/  LEA R6, P0, R20, R30, 0x1 ;  /* 0x0000001e14067211 */ /* 0x000fc800078008ff */
[----:B------:R-:W-:-:S06]  /*0500*/  LEA.HI.X.SX32 R7, R20, R32, 0x1, P0 ;  /* 0x0000002014077211 */ /* 0x000fcc00000f0eff */
[----:B------:R0:W4:Y:S01]  /*0510*/  LDG.E.U16 R7, [R6.64] ;  /* 0x0000000406077981 */ /* 0x000122000c1e1500 */
[----:B------:R-:W-:Y:S02]  /*0520*/  SHF.R.S32.HI R3, RZ, 0x8, R0 ;  /* 0x00000008ff037819 */ /* 0x000fe40000011400 */
[----:B------:R-:W-:Y:S02]  /*0530*/  SHF.L.U32 R18, R18, 0x1, RZ ;  /* 0x0000000112127819 */ /* 0x000fe400000006ff */
[----:B------:R-:W-:-:S04]  /*0540*/  SGXT R3, R3, 0x1 ;  /* 0x000000010303781a */ /* 0x000fc80000000200 */
[----:B------:R-:W-:-:S04]  /*0550*/  LOP3.LUT R18, R18, 0x210, R3, 0x78, !PT ;  /* 0x0000021012127812 */ /* 0x000fc800078e7803 */
[C---:B------:R-:W-:Y:S02]  /*0560*/  LOP3.LUT R3, R18.reuse, 0x20, RZ, 0x3c, !PT ;  /* 0x0000002012037812 */ /* 0x040fe400078e3cff */
[C---:B0-----:R-:W-:Y:S02]  /*0570*/  LOP3.LUT R5, R18.reuse, 0x40, RZ, 0x3c, !PT ;  /* 0x0000004012057812 */ /* 0x041fe400078e3cff */
[----:B-1----:R-:W-:Y:S02]  /*0580*/  LOP3.LUT R9, R18, 0x60, RZ, 0x3c, !PT ;  /* 0x0000006012097812 */ /* 0x002fe400078e3cff */
[----:B------:R-:W-:-:S04]  /*0590*/  MOV R13, 0x1 ;  /* 0x00000001000d7802 */ /* 0x000fc80000000f00 */
[----:B------:R-:W-:Y:S01]  /*05a0*/  ISETP.LE.AND P0, PT, R13, c[0x0][0x1d0], PT ;  /* 0x000074000d007a0c */ /* 0x000fe20003f03270 */
[----:B------:R-:W-:Y:S01]  /*05b0*/  IMAD.MOV.U32 R6, RZ, RZ, 0x3f800000 ;  /* 0x3f800000ff067424 */ /* 0x000fe200078e00ff */
[----:B------:R-:W-:Y:S01]  /*05c0*/  MOV R40, 0xff800000 ;  /* 0xff80000000287802 */ /* 0x000fe20000000f00 */
[----:B------:R-:W-:Y:S01]  /*05d0*/  CS2R R56, SRZ ;  /* 0x0000000000387805 */ /* 0x000fe2000001ff00 */
[----:B------:R-:W-:Y:S01]  /*05e0*/  MOV R99, 0x3f800000 ;  /* 0x3f80000000637802 */ /* 0x000fe20000000f00 */
[----:B------:R-:W-:Y:S01]  /*05f0*/  CS2R R58, SRZ ;  /* 0x00000000003a7805 */ /* 0x000fe2000001ff00 */
[----:B------:R-:W-:Y:S01]  /*0600*/  MOV R41, 0xff800000 ;  /* 0xff80000000297802 */ /* 0x000fe20000000f00 */
[----:B------:R-:W-:Y:S01]  /*0610*/  CS2R R68, SRZ ;  /* 0x0000000000447805 */ /* 0x000fe2000001ff00 */
[----:B------:R-:W-:Y:S01]  /*0620*/  CS2R R70, SRZ ;  /* 0x0000000000467805 */ /* 0x000fe2000001ff00 */
[----:B------:R-:W-:Y:S01]  /*0630*/  CS2R R48, SRZ ;  /* 0x0000000000307805 */ /* 0x000fe2000001ff00 */
[----:B------:R-:W-:Y:S01]  /*0640*/  CS2R R50, SRZ ;  /* 0x0000000000327805 */ /* 0x000fe2000001ff00 */
[----:B------:R-:W-:Y:S01]  /*0650*/  CS2R R60, SRZ ;  /* 0x00000000003c7805 */ /* 0x000fe2000001ff00 */
[----:B------:R-:W-:Y:S01]  /*0660*/  CS2R R62, SRZ ;  /* 0x00000000003e7805 */ /* 0x000fe2000001ff00 */
[C---:B------:R-:W-:Y:S01]  /*0670*/  LOP3.LUT R100, R0.reuse, 0x1e0, RZ, 0xc0, !PT ;  /* 0x000001e000647812 */ /* 0x040fe200078ec0ff */
[----:B--2---:R-:W-:Y:S04]  /*0680*/  STS.U16 [R18], R21 ;  /* 0x0000001512007388 */ /* 0x004fe80000000400 */
[----:B---3--:R-:W-:Y:S04]  /*0690*/  STS.U16 [R18+0x1000], R25 ;  /* 0x0010001912007388 */ /* 0x008fe80000000400 */
[----:B-----5:R-:W-:Y:S04]  /*06a0*/  STS.U16 [R18+0x2000], R29 ;  /* 0x0020001d12007388 */ /* 0x020fe80000000400 */
[----:B----4-:R-:W-:Y:S04]  /*06b0*/  STS.U16 [R18+0x3000], R14 ;  /* 0x0030000e12007388 */ /* 0x010fe80000000400 */
[----:B------:R-:W-:Y:S04]  /*06c0*/  STS.U16 [R3+0x400], R22 ;  /* 0x0004001603007388 */ /* 0x000fe80000000400 */
[----:B------:R-:W-:Y:S04]  /*06d0*/  STS.U16 [R3+0x1400], R26 ;  /* 0x0014001a03007388 */ /* 0x000fe80000000400 */
[----:B------:R-:W-:Y:S04]  /*06e0*/  STS.U16 [R3+0x2400], R12 ;  /* 0x0024000c03007388 */ /* 0x000fe80000000400 */
[----:B------:R-:W-:Y:S04]  /*06f0*/  STS.U16 [R3+0x3400], R16 ;  /* 0x0034001003007388 */ /* 0x000fe80000000400 */
[----:B------:R-:W-:Y:S04]  /*0700*/  STS.U16 [R5+0x800], R23 ;  /* 0x0008001705007388 */ /* 0x000fe80000000400 */
[----:B------:R-:W-:Y:S04]  /*0710*/  STS.U16 [R5+0x1800], R27 ;  /* 0x0018001b05007388 */ /* 0x000fe80000000400 */
[----:B------:R-:W-:Y:S04]  /*0720*/  STS.U16 [R5+0x2800], R4 ;  /* 0x0028000405007388 */ /* 0x000fe80000000400 */
[----:B------:R0:W-:Y:S04]  /*0730*/  STS.U16 [R5+0x3800], R8 ;  /* 0x0038000805007388 */ /* 0x0001e80000000400 */
[----:B------:R-:W-:Y:S04]  /*0740*/  STS.U16 [R9+0xc00], R24 ;  /* 0x000c001809007388 */ /* 0x000fe80000000400 */
[----:B------:R-:W-:Y:S04]  /*0750*/  STS.U16 [R9+0x1c00], R28 ;  /* 0x001c001c09007388 */ /* 0x000fe80000000400 */
[----:B------:R-:W-:Y:S01]  /*0760*/  STS.U16 [R9+0x3c00], R10 ;  /* 0x003c000a09007388 */ /* 0x000fe20000000400 */
[----:B0-----:R-:W-:-:S03]  /*0770*/  IMAD.SHL.U32 R8, R0, 0x8, RZ ;  /* 0x0000000800087824 */ /* 0x001fc600078e00ff */
[----:B------:R0:W-:Y:S02]  /*0780*/  STS.U16 [R9+0x2c00], R7 ;  /* 0x002c000709007388 */ /* 0x0001e40000000400 */
[----:B0-----:R-:W-:Y:S01]  /*0790*/  SHF.L.U32 R7, R0, 0x1, RZ ;  /* 0x0000000100077819 */ /* 0x001fe200000006ff */
[----:B------:R-:W-:Y:S05]  /*07a0*/  @!P0 BRA `(.L_x_0) ;  /* 0x00001a0000008947 */ /* 0x000fea0003800000 */
[C---:B------:R-:W-:Y:S01]  /*07b0*/  LOP3.LUT R15, R0.reuse, 0x7, RZ, 0xc0, !PT ;  /* 0x00000007000f7812 */ /* 0x040fe200078ec0ff */
[----:B------:R-:W-:Y:S01]  /*07c0*/  IMAD.MOV.U32 R108, RZ, RZ, -0x800000 ;  /* 0xff800000ff6c7424 */ /* 0x000fe200078e00ff */
[C---:B------:R-:W-:Y:S01]  /*07d0*/  LOP3.LUT R3, R7.reuse, 0x10, RZ, 0xc0, !PT ;  /* 0x0000001007037812 */ /* 0x040fe200078ec0ff */
[----:B------:R-:W-:Y:S01]  /*07e0*/  IMAD.MOV.U32 R99, RZ, RZ, 0x3f800000 ;  /* 0x3f800000ff637424 */ /* 0x000fe200078e00ff */
[----:B------:R-:W-:Y:S01]  /*07f0*/  LOP3.LUT R9, R7, 0x3fe, RZ, 0xc0, !PT ;  /* 0x000003fe07097812 */ /* 0x000fe200078ec0ff */
[C---:B------:R-:W-:Y:S01]  /*0800*/  IMAD R6, R15.reuse, 0x210, RZ ;  /* 0x000002100f067824 */ /* 0x040fe200078e02ff */
[--C-:B------:R-:W-:Y:S01]  /*0810*/  SHF.R.U32.HI R4, RZ, 0x2, R0.reuse ;  /* 0x00000002ff047819 */ /* 0x100fe20000011600 */
[----:B------:R-:W-:Y:S01]  /*0820*/  IMAD R96, R15, 0x90, RZ ;  /* 0x000000900f607824 */ /* 0x000fe200078e02ff */
[----:B------:R-:W-:Y:S01]  /*0830*/  LOP3.LUT R10, R0, 0x3f, RZ, 0xc0, !PT ;  /* 0x0000003f000a7812 */ /* 0x000fe200078ec0ff */
[----:B------:R-:W-:Y:S01]  /*0840*/  CS2R R56, SRZ ;  /* 0x0000000000387805 */ /* 0x000fe2000001ff00 */
[----:B------:R-:W-:Y:S01]  /*0850*/  LOP3.LUT R3, R3, 0x1e0, R0, 0xf8, !PT ;  /* 0x000001e003037812 */ /* 0x000fe200078ef800 */
[----:B------:R-:W-:Y:S01]  /*0860*/  CS2R R58, SRZ ;  /* 0x00000000003a7805 */ /* 0x000fe2000001ff00 */
[----:B------:R-:W-:Y:S01]  /*0870*/  LOP3.LUT R9, R9, 0x30, R4, 0x78, !PT ;  /* 0x0000003009097812 */ /* 0x000fe200078e7804 */
[----:B------:R-:W-:Y:S01]  /*0880*/  IMAD R4, R2, c[0x0][0x1b0], RZ ;  /* 0x00006c0002047a24 */ /* 0x000fe200078e02ff */
[----:B------:R-:W-:Y:S01]  /*0890*/  LOP3.LUT R5, R0, 0x1f, RZ, 0xc0, !PT ;  /* 0x0000001f00057812 */ /* 0x000fe200078ec0ff */
[----:B------:R-:W-:Y:S01]  /*08a0*/  IMAD R13, R10, c[0x0][0x1b4], RZ ;  /* 0x00006d000a0d7a24 */ /* 0x000fe200078e02ff */
[----:B------:R-:W-:Y:S01]  /*08b0*/  LOP3.LUT R17, R6, R3, RZ, 0x3c, !PT ;  /* 0x0000000306117212 */ /* 0x000fe200078e3cff */
[----:B------:R-:W-:Y:S01]  /*08c0*/  IMAD R3, R2, c[0x0][0x1a0], RZ ;  /* 0x0000680002037a24 */ /* 0x000fe200078e02ff */
[----:B------:R-:W-:Y:S01]  /*08d0*/  SHF.L.U32 R11, R4, 0x1, RZ ;  /* 0x00000001040b7819 */ /* 0x000fe200000006ff */
[----:B------:R-:W-:Y:S01]  /*08e0*/  IMAD R6, R5, c[0x0][0x1a8], RZ ;  /* 0x00006a0005067a24 */ /* 0x000fe200078e02ff */
[C---:B------:R-:W-:Y:S01]  /*08f0*/  SHF.L.U32 R12, R13.reuse, 0x1, RZ ;  /* 0x000000010d0c7819 */ /* 0x040fe200000006ff */
[----:B------:R-:W-:Y:S01]  /*0900*/  IMAD.HI R13, R13, 0x2, RZ ;  /* 0x000000020d0d7827 */ /* 0x000fe200078e02ff */
[--C-:B------:R-:W-:Y:S01]  /*0910*/  SHF.R.U32.HI R16, RZ, 0x5, R0.reuse ;  /* 0x00000005ff107819 */ /* 0x100fe20000011600 */
[----:B------:R-:W-:Y:S01]  /*0920*/  CS2R R68, SRZ ;  /* 0x0000000000447805 */ /* 0x000fe2000001ff00 */
[----:B------:R-:W-:Y:S01]  /*0930*/  SHF.L.U32 R5, R3, 0x1, RZ ;  /* 0x0000000103057819 */ /* 0x000fe200000006ff */
[----:B------:R-:W-:Y:S01]  /*0940*/  IMAD.SHL.U32 R10, R6, 0x2, RZ ;  /* 0x00000002060a7824 */ /* 0x000fe200078e00ff */
[----:B------:R-:W-:Y:S01]  /*0950*/  IADD3 R111, P2, P3, R12, c[0x0][0x170], R11 ;  /* 0x00005c000c6f7a10 */ /* 0x000fe20007b5e00b */
[----:B------:R-:W-:Y:S01]  /*0960*/  IMAD.HI R6, R6, 0x2, RZ ;  /* 0x0000000206067827 */ /* 0x000fe200078e02ff */
[----:B------:R-:W-:Y:S01]  /*0970*/  SGXT.U32 R11, R16, 0x4 ;  /* 0x00000004100b781a */ /* 0x000fe20000000000 */
[----:B------:R-:W-:Y:S01]  /*0980*/  CS2R R70, SRZ ;  /* 0x0000000000467805 */ /* 0x000fe2000001ff00 */
[----:B------:R-:W-:Y:S01]  /*0990*/  SHF.L.U32 R14, R0, 0x8, RZ ;  /* 0x00000008000e7819 */ /* 0x000fe200000006ff */
[----:B------:R-:W-:Y:S01]  /*09a0*/  CS2R R48, SRZ ;  /* 0x0000000000307805 */ /* 0x000fe2000001ff00 */
[----:B------:R-:W-:Y:S01]  /*09b0*/  SHF.R.U32.HI R12, RZ, 0x6, R0 ;  /* 0x00000006ff0c7819 */ /* 0x000fe20000011600 */
[----:B------:R-:W-:Y:S01]  /*09c0*/  IMAD R11, R11, c[0x0][0x1a4], RZ ;  /* 0x000069000b0b7a24 */ /* 0x000fe200078e02ff */
[----:B------:R-:W-:Y:S01]  /*09d0*/  IADD3 R118, P0, P1, R10, c[0x0][0x168], R5 ;  /* 0x00005a000a767a10 */ /* 0x000fe2000791e005 */
[----:B------:R-:W-:Y:S01]  /*09e0*/  IMAD.HI R5, R3, 0x2, RZ ;  /* 0x0000000203057827 */ /* 0x000fe200078e02ff */
[----:B------:R-:W-:Y:S01]  /*09f0*/  MOV R18, c[0x0][0x1a4] ;  /* 0x0000690000127a02 */ /* 0x000fe20000000f00 */
[----:B------:R-:W-:Y:S01]  /*0a00*/  CS2R R50, SRZ ;  /* 0x0000000000327805 */ /* 0x000fe2000001ff00 */
[----:B------:R-:W-:Y:S01]  /*0a10*/  LOP3.LUT R14, R14, 0x1000, RZ, 0xc0, !PT ;  /* 0x000010000e0e7812 */ /* 0x000fe200078ec0ff */
[----:B------:R-:W-:Y:S01]  /*0a20*/  CS2R R60, SRZ ;  /* 0x00000000003c7805 */ /* 0x000fe2000001ff00 */
[----:B------:R-:W-:Y:S01]  /*0a30*/  SGXT.U32 R3, R12, 0x3 ;  /* 0x000000030c03781a */ /* 0x000fe20000000000 */
[----:B------:R-:W-:Y:S01]  /*0a40*/  IMAD.HI R12, R4, 0x2, RZ ;  /* 0x00000002040c7827 */ /* 0x000fe200078e02ff */
[----:B------:R-:W-:Y:S01]  /*0a50*/  IADD3 R10, R14, R17, RZ ;  /* 0x000000110e0a7210 */ /* 0x000fe20007ffe0ff */
[----:B------:R-:W-:Y:S01]  /*0a60*/  CS2R R62, SRZ ;  /* 0x00000000003e7805 */ /* 0x000fe2000001ff00 */
[----:B------:R-:W-:Y:S01]  /*0a70*/  MOV R17, c[0x0][0x1b8] ;  /* 0x00006e0000117a02 */ /* 0x000fe20000000f00 */
[----:B------:R-:W-:Y:S01]  /*0a80*/  IMAD R4, R18, 0x10, R11 ;  /* 0x0000001012047824 */ /* 0x000fe200078e020b */
[----:B------:R-:W-:Y:S01]  /*0a90*/  IADD3.X R16, R6, c[0x0][0x16c], R5, P0, P1 ;  /* 0x00005b0006107a10 */ /* 0x000fe200007e2405 */
[----:B------:R-:W-:Y:S01]  /*0aa0*/  IMAD R14, R3, c[0x0][0x1b8], RZ ;  /* 0x00006e00030e7a24 */ /* 0x000fe200078e02ff */
[----:B------:R-:W-:-:S02]  /*0ab0*/  IADD3.X R13, R13, c[0x0][0x174], R12, P2, P3 ;  /* 0x00005d000d0d7a10 */ /* 0x000fc400017e640c */
[C---:B------:R-:W-:Y:S02]  /*0ac0*/  LEA R3, R18.reuse, R4, 0x4 ;  /* 0x0000000412037211 */ /* 0x040fe400078e20ff */
[----:B------:R-:W-:Y:S02]  /*0ad0*/  LEA R6, R17, R14, 0x3 ;  /* 0x0000000e11067211 */ /* 0x000fe400078e18ff */
[----:B------:R-:W-:Y:S01]  /*0ae0*/  LEA R120, P2, R3, R118, 0x1 ;  /* 0x0000007603787211 */ /* 0x000fe200078408ff */
[----:B------:R-:W-:Y:S01]  /*0af0*/  IMAD R5, R18, 0x10, R3 ;  /* 0x0000001012057824 */ /* 0x000fe200078e0203 */
[----:B------:R-:W-:Y:S02]  /*0b00*/  LEA R12, R17, R6, 0x3 ;  /* 0x00000006110c7211 */ /* 0x000fe400078e18ff */
[----:B------:R-:W-:Y:S02]  /*0b10*/  LEA R122, P1, R4, R118, 0x1 ;  /* 0x00000076047a7211 */ /* 0x000fe400078208ff */
[----:B------:R-:W-:-:S02]  /*0b20*/  LEA.HI.X.SX32 R121, R3, R16, 0x1, P2 ;  /* 0x0000001003797211 */ /* 0x000fc400010f0eff */
[----:B------:R-:W-:Y:S02]  /*0b30*/  LEA R112, P2, R12, R111, 0x1 ;  /* 0x0000006f0c707211 */ /* 0x000fe400078408ff */
[-C--:B------:R-:W-:Y:S02]  /*0b40*/  LEA R124, P0, R11, R118.reuse, 0x1 ;  /* 0x000000760b7c7211 */ /* 0x080fe400078008ff */
[----:B------:R-:W-:Y:S02]  /*0b50*/  LEA R118, P3, R5, R118, 0x1 ;  /* 0x0000007605767211 */ /* 0x000fe400078608ff */
[----:B------:R-:W-:Y:S02]  /*0b60*/  LEA.HI.X.SX32 R123, R4, R16, 0x1, P1 ;  /* 0x00000010047b7211 */ /* 0x000fe400008f0eff */
[----:B------:R-:W-:Y:S02]  /*0b70*/  LEA R3, R17, R12, 0x3 ;  /* 0x0000000c11037211 */ /* 0x000fe400078e18ff */
[----:B------:R-:W-:-:S02]  /*0b80*/  LEA.HI.X.SX32 R113, R12, R13, 0x1, P2 ;  /* 0x0000000d0c717211 */ /* 0x000fc400010f0eff */
[----:B------:R-:W-:Y:S02]  /*0b90*/  LOP3.LUT R4, R0, 0x1c0, RZ, 0xc0, !PT ;  /* 0x000001c000047812 */ /* 0x000fe400078ec0ff */
[----:B------:R-:W-:Y:S02]  /*0ba0*/  LOP3.LUT R12, R8, 0x30, RZ, 0xc0, !PT ;  /* 0x00000030080c7812 */ /* 0x000fe400078ec0ff */
[-C--:B------:R-:W-:Y:S02]  /*0bb0*/  LEA.HI.X.SX32 R119, R5, R16.reuse, 0x1, P3 ;  /* 0x0000001005777211 */ /* 0x080fe400018f0eff */
[----:B------:R-:W-:Y:S02]  /*0bc0*/  LEA.HI.X.SX32 R125, R11, R16, 0x1, P0 ;  /* 0x000000100b7d7211 */ /* 0x000fe400000f0eff */
[-C--:B------:R-:W-:Y:S02]  /*0bd0*/  LEA R114, P1, R6, R111.reuse, 0x1 ;  /* 0x0000006f06727211 */ /* 0x080fe400078208ff */
[----:B------:R-:W-:-:S02]  /*0be0*/  LEA R110, P3, R3, R111, 0x1 ;  /* 0x0000006f036e7211 */ /* 0x000fc400078608ff */
[----:B------:R-:W-:Y:S02]  /*0bf0*/  SHF.R.U32.HI R4, RZ, 0x2, R4 ;  /* 0x00000002ff047819 */ /* 0x000fe40000011604 */
[----:B------:R-:W-:Y:S02]  /*0c00*/  LEA R116, P0, R14, R111, 0x1 ;  /* 0x0000006f0e747211 */ /* 0x000fe400078008ff */
[----:B------:R-:W-:Y:S02]  /*0c10*/  LEA R12, R15, R12, 0x6 ;  /* 0x0000000c0f0c7211 */ /* 0x000fe400078e30ff */
[----:B------:R-:W-:Y:S02]  /*0c20*/  LOP3.LUT R96, R96, 0x30, R7, 0x78, !PT ;  /* 0x0000003060607812 */ /* 0x000fe400078e7807 */
[-C--:B------:R-:W-:Y:S02]  /*0c30*/  LEA.HI.X.SX32 R115, R6, R13.reuse, 0x1, P1 ;  /* 0x0000000d06737211 */ /* 0x080fe400008f0eff */
[----:B------:R-:W-:-:S02]  /*0c40*/  LEA.HI.X.SX32 R111, R3, R13, 0x1, P3 ;  /* 0x0000000d036f7211 */ /* 0x000fc400018f0eff */
[----:B------:R-:W-:Y:S02]  /*0c50*/  LOP3.LUT R98, R4, 0x3fe, R7, 0x78, !PT ;  /* 0x000003fe04627812 */ /* 0x000fe400078e7807 */
[----:B------:R-:W-:Y:S02]  /*0c60*/  LEA.HI.X.SX32 R117, R14, R13, 0x1, P0 ;  /* 0x0000000d0e757211 */ /* 0x000fe400000f0eff */
[----:B------:R-:W-:Y:S02]  /*0c70*/  MOV R6, 0x3f800000 ;  /* 0x3f80000000067802 */ /* 0x000fe40000000f00 */
[----:B------:R-:W-:Y:S02]  /*0c80*/  MOV R11, RZ ;  /* 0x000000ff000b7202 */ /* 0x000fe40000000f00 */
[----:B------:R-:W-:Y:S02]  /*0c90*/  MOV R3, RZ ;  /* 0x000000ff00037202 */ /* 0x000fe40000000f00 */
[----:B------:R-:W-:-:S02]  /*0ca0*/  MOV R103, 0xff800000 ;  /* 0xff80000000677802 */ /* 0x000fc40000000f00 */
[----:B------:R-:W-:Y:S02]  /*0cb0*/  MOV R5, RZ ;  /* 0x000000ff00057202 */ /* 0x000fe40000000f00 */
[----:B------:R-:W-:Y:S02]  /*0cc0*/  LOP3.LUT R97, R12, 0x30, R7, 0x78, !PT ;  /* 0x000000300c617812 */ /* 0x000fe400078e7807 */
[----:B------:R-:W-:Y:S02]  /*0cd0*/  LOP3.LUT R4, R96, 0x40, RZ, 0x3c, !PT ;  /* 0x0000004060047812 */ /* 0x000fe400078e3cff */
.L_x_1:
[----:B------:R-:W-:-:S04]  /*0ce0*/  IMAD.WIDE R16, R11, 0x2, R120 ;  /* 0x000000020b107825 */ /* 0x000fc800078e0278 */
[C---:B------:R-:W-:Y:S02]  /*0cf0*/  IMAD.WIDE R12, R11.reuse, 0x2, R124 ;  /* 0x000000020b0c7825 */ /* 0x040fe400078e027c */
[----:B------:R-:W2:Y:S02]  /*0d00*/  LDG.E.U16 R16, [R16.64] ;  /* 0x0000000410107981 */ /* 0x000ea4000c1e1500 */
[C---:B------:R-:W-:Y:S02]  /*0d10*/  IMAD.WIDE R14, R11.reuse, 0x2, R122 ;  /* 0x000000020b0e7825 */ /* 0x040fe400078e027a */
[----:B------:R-:W3:Y:S02]  /*0d20*/  LDG.E.U16 R20, [R12.64] ;  /* 0x000000040c147981 */ /* 0x000ee4000c1e1500 */
[----:B------:R-:W-:Y:S02]  /*0d30*/  IMAD.WIDE R18, R11, 0x2, R118 ;  /* 0x000000020b127825 */ /* 0x000fe400078e0276 */
[----:B------:R-:W4:Y:S04]  /*0d40*/  LDG.E.U16 R22, [R14.64] ;  /* 0x000000040e167981 */ /* 0x000f28000c1e1500 */
[----:B------:R-:W5:Y:S04]  /*0d50*/  LDG.E.U16 R44, [R18.64] ;  /* 0x00000004122c7981 */ /* 0x000f68000c1e1500 */
[----:B------:R-:W-:Y:S01]  /*0d60*/  BAR.SYNC.DEFER_BLOCKING 0x0 ;  /* 0x0000000000007b1d */ /* 0x000fe20000010000 */
[----:B------:R-:W-:-:S04]  /*0d70*/  IMAD.WIDE R106, R3, 0x2, R116 ;  /* 0x00000002036a7825 */ /* 0x000fc800078e0274 */
[----:B------:R-:W-:-:S04]  /*0d80*/  IMAD.WIDE R104, R3, 0x2, R112 ;  /* 0x0000000203687825 */ /* 0x000fc800078e0270 */
[C---:B------:R-:W-:Y:S01]  /*0d90*/  IMAD.WIDE R46, R3.reuse, 0x2, R114 ;  /* 0x00000002032e7825 */ /* 0x040fe200078e0272 */
[----:B--2---:R-:W-:Y:S04]  /*0da0*/  STS.U16 [R9+0x4800], R16 ;  /* 0x0048001009007388 */ /* 0x004fe80000000400 */
[----:B---3--:R-:W-:Y:S04]  /*0db0*/  STS.U16 [R9+0x4000], R20 ;  /* 0x0040001409007388 */ /* 0x008fe80000000400 */
[----:B----4-:R-:W-:Y:S04]  /*0dc0*/  STS.U16 [R9+0x4400], R22 ;  /* 0x0044001609007388 */ /* 0x010fe80000000400 */
[----:B-----5:R0:W-:Y:S04]  /*0dd0*/  STS.U16 [R9+0x4c00], R44 ;  /* 0x004c002c09007388 */ /* 0x0201e80000000400 */
[----:B------:R-:W-:Y:S01]  /*0de0*/  BAR.SYNC.DEFER_BLOCKING 0x0 ;  /* 0x0000000000007b1d */ /* 0x000fe20000010000 */
[----:B0-----:R-:W-:-:S05]  /*0df0*/  IMAD.WIDE R44, R3, 0x2, R110 ;  /* 0x00000002032c7825 */ /* 0x001fca00078e026e */
[----:B------:R0:W2:Y:S04]  /*0e00*/  LDG.E.U16 R107, [R106.64] ;  /* 0x000000046a6b7981 */ /* 0x0000a8000c1e1500 */
[----:B------:R1:W3:Y:S04]  /*0e10*/  LDG.E.U16 R105, [R104.64] ;  /* 0x0000000468697981 */ /* 0x0002e8000c1e1500 */
[----:B------:R-:W-:Y:S04]  /*0e20*/  LDSM.16.MT88.4 R92, [R10] ;  /* 0x000000000a5c783b */ /* 0x000fe80000004200 */
[----:B0-----:R0:W4:Y:S04]  /*0e30*/  LDG.E.U16 R106, [R46.64] ;  /* 0x000000042e6a7981 */ /* 0x001128000c1e1500 */
[----:B-1----:R0:W5:Y:S04]  /*0e40*/  LDG.E.U16 R104, [R44.64] ;  /* 0x000000042c687981 */ /* 0x002168000c1e1500 */
[----:B------:R-:W1:Y:S04]  /*0e50*/  LDSM.16.M88.4 R40, [R97+0x4000] ;  /* 0x004000006128783b */ /* 0x000e680000000200 */
[----:B------:R-:W0:Y:S04]  /*0e60*/  LDSM.16.M88.4 R36, [R97+0x4200] ;  /* 0x004200006124783b */ /* 0x000e280000000200 */
[----:B------:R-:W0:Y:S04]  /*0e70*/  LDSM.16.M88.4 R32, [R97+0x4400] ;  /* 0x004400006120783b */ /* 0x000e280000000200 */
[----:B------:R-:W0:Y:S04]  /*0e80*/  LDSM.16.M88.4 R28, [R97+0x4600] ;  /* 0x00460000611c783b */ /* 0x000e280000000200 */
[----:B------:R-:W0:Y:S04]  /*0e90*/  LDSM.16.MT88.4 R84, [R10+0x2000] ;  /* 0x002000000a54783b */ /* 0x000e280000004200 */
[----:B------:R-:W0:Y:S04]  /*0ea0*/  LDSM.16.M88.4 R12, [R97+0x4800] ;  /* 0x00480000610c783b */ /* 0x000e280000000200 */
[----:B------:R-:W0:Y:S04]  /*0eb0*/  LDSM.16.M88.4 R24, [R97+0x4a00] ;  /* 0x004a00006118783b */ /* 0x000e280000000200 */
[----:B------:R-:W0:Y:S04]  /*0ec0*/  LDSM.16.M88.4 R20, [R97+0x4c00] ;  /* 0x004c00006114783b */ /* 0x000e280000000200 */
[----:B------:R-:W0:Y:S04]  /*0ed0*/  LDSM.16.M88.4 R16, [R97+0x4e00] ;  /* 0x004e00006110783b */ /* 0x000e280000000200 */
[----:B------:R-:W-:Y:S01]  /*0ee0*/  BAR.SYNC.DEFER_BLOCKING 0x0 ;  /* 0x0000000000007b1d */ /* 0x000fe20000010000 */
[C---:B-1----:R-:W-:Y:S08]  /*0ef0*/  HMMA.16816.F32 R88, R92.reuse, R40, RZ ;  /* 0x000000285c58723c */ /* 0x042ff000000018ff */
[C---:B0-----:R-:W-:Y:S08]  /*0f00*/  HMMA.16816.F32 R80, R92.reuse, R36, RZ ;  /* 0x000000245c50723c */ /* 0x041ff000000018ff */
[C---:B------:R-:W-:Y:S08]  /*0f10*/  HMMA.16816.F32 R64, R92.reuse, R32, RZ ;  /* 0x000000205c40723c */ /* 0x040ff000000018ff */
[----:B------:R-:W-:Y:S08]  /*0f20*/  HMMA.16816.F32 R72, R92, R28, RZ ;  /* 0x0000001c5c48723c */ /* 0x000ff000000018ff */
[----:B------:R-:W-:Y:S08]  /*0f30*/  HMMA.16816.F32 R88, R84, R42, R88 ;  /* 0x0000002a5458723c */ /* 0x000ff00000001858 */
[----:B------:R-:W-:Y:S08]  /*0f40*/  HMMA.16816.F32 R44, R92, R12, RZ ;  /* 0x0000000c5c2c723c */ /* 0x000ff000000018ff */
[----:B------:R-:W-:Y:S08]  /*0f50*/  HMMA.16816.F32 R80, R84, R38, R80 ;  /* 0x000000265450723c */ /* 0x000ff00000001850 */
[----:B------:R-:W-:Y:S08]  /*0f60*/  HMMA.16816.F32 R76, R92, R24, RZ ;  /* 0x000000185c4c723c */ /* 0x000ff000000018ff */
[----:B------:R-:W-:Y:S01]  /*0f70*/  HMMA.16816.F32 R64, R84, R34, R64 ;  /* 0x000000225440723c */ /* 0x000fe20000001840 */
[----:B------:R-:W-:-:S02]  /*0f80*/  FMUL R12, R88, c[0x0][0x188] ;  /* 0x00006200580c7a20 */ /* 0x000fc40000400000 */
[----:B------:R-:W-:-:S05]  /*0f90*/  FMUL R13, R89, c[0x0][0x188] ;  /* 0x00006200590d7a20 */ /* 0x000fca0000400000 */
[----:B------:R-:W-:Y:S08]  /*0fa0*/  HMMA.16816.F32 R52, R92, R20, RZ ;  /* 0x000000145c34723c */ /* 0x000ff000000018ff */
[----:B------:R-:W-:Y:S01]  /*0fb0*/  HMMA.16816.F32 R72, R84, R30, R72 ;  /* 0x0000001e5448723c */ /* 0x000fe20000001848 */
[----:B------:R-:W-:Y:S01]  /*0fc0*/  FMNMX R13, R12, R13, !PT ;  /* 0x0000000d0c0d7209 */ /* 0x000fe20007800000 */
[----:B------:R-:W-:-:S06]  /*0fd0*/  FMUL R12, R81, c[0x0][0x188] ;  /* 0x00006200510c7a20 */ /* 0x000fcc0000400000 */
[----:B------:R-:W-:Y:S07]  /*0fe0*/  HMMA.16816.F32 R44, R84, R14, R44 ;  /* 0x0000000e542c723c */ /* 0x000fee000000182c */
[----:B------:R-:W-:Y:S01]  /*0ff0*/  FMUL R14, R80, c[0x0][0x188] ;  /* 0x00006200500e7a20 */ /* 0x000fe20000400000 */
[----:B------:R-:W-:Y:S04]  /*1000*/  HMMA.16816.F32 R92, R92, R16, RZ ;  /* 0x000000105c5c723c */ /* 0x000fe800000018ff */
[----:B------:R-:W-:Y:S01]  /*1010*/  FMNMX R15, R14, R13, !PT ;  /* 0x0000000d0e0f7209 */ /* 0x000fe20007800000 */
[----:B------:R-:W-:-:S03]  /*1020*/  FMUL R13, R64, c[0x0][0x188] ;  /* 0x00006200400d7a20 */ /* 0x000fc60000400000 */
[----:B------:R-:W-:Y:S01]  /*1030*/  HMMA.16816.F32 R76, R84, R26, R76 ;  /* 0x0000001a544c723c */ /* 0x000fe2000000184c */
[----:B------:R-:W-:Y:S01]  /*1040*/  FMNMX R14, R12, R15, !PT ;  /* 0x0000000f0c0e7209 */ /* 0x000fe20007800000 */
[----:B------:R-:W-:-:S03]  /*1050*/  FMUL R12, R65, c[0x0][0x188] ;  /* 0x00006200410c7a20 */ /* 0x000fc60000400000 */
[----:B------:R-:W-:Y:S01]  /*1060*/  FMNMX R15, R13, R14, !PT ;  /* 0x0000000e0d0f7209 */ /* 0x000fe20007800000 */
[----:B------:R-:W-:Y:S02]  /*1070*/  FMUL R13, R72, c[0x0][0x188] ;  /* 0x00006200480d7a20 */ /* 0x000fe40000400000 */
        /* <DEDUP_REMOVED lines=8> */
[----:B------:R-:W-:-:S03]  /*1100*/  FMNMX R15, R13, R14, !PT ;  /* 0x0000000e0d0f7209 */ /* 0x000fc60007800000 */
[----:B------:R-:W-:Y:S01]  /*1110*/  FMUL R13, R76, c[0x0][0x188] ;  /* 0x000062004c0d7a20 */ /* 0x000fe20000400000 */
        /* <DEDUP_REMOVED lines=10> */
[----:B------:R-:W-:-:S04]  /*11c0*/  FMNMX R13, R13, R14, !PT ;  /* 0x0000000e0d0d7209 */ /* 0x000fc80007800000 */
[----:B------:R-:W-:-:S05]  /*11d0*/  FMNMX R16, R12, R13, !PT ;  /* 0x0000000d0c107209 */ /* 0x000fca0007800000 */
[----:B------:R-:W0:Y:S01]  /*11e0*/  SHFL.BFLY PT, R13, R16, 0x2, 0x1f ;  /* 0x0c401f00100d7f89 */ /* 0x000e2200000e0000 */
[----:B------:R-:W-:Y:S02]  /*11f0*/  FMUL R12, R90, c[0x0][0x188] ;  /* 0x000062005a0c7a20 */ /* 0x000fe40000400000 */
[----:B------:R-:W-:Y:S01]  /*1200*/  FMUL R14, R82, c[0x0][0x188] ;  /* 0x00006200520e7a20 */ /* 0x000fe20000400000 */
[----:B0-----:R-:W-:Y:S01]  /*1210*/  FMNMX R17, R16, R13, !PT ;  /* 0x0000000d10117209 */ /* 0x001fe20007800000 */
[----:B------:R-:W-:-:S05]  /*1220*/  FMUL R13, R91, c[0x0][0x188] ;  /* 0x000062005b0d7a20 */ /* 0x000fca0000400000 */
[----:B------:R-:W-:Y:S01]  /*1230*/  FMNMX R13, R12, R13, !PT ;  /* 0x0000000d0c0d7209 */ /* 0x000fe20007800000 */
[----:B------:R-:W-:-:S03]  /*1240*/  FMUL R12, R83, c[0x0][0x188] ;  /* 0x00006200530c7a20 */ /* 0x000fc60000400000 */
        /* <DEDUP_REMOVED lines=24> */
[----:B------:R-:W-:-:S04]  /*13d0*/  FMNMX R13, R13, R14, !PT ;  /* 0x0000000e0d0d7209 */ /* 0x000fc80007800000 */
[----:B------:R-:W-:-:S05]  /*13e0*/  FMNMX R12, R12, R13, !PT ;  /* 0x0000000d0c0c7209 */ /* 0x000fca0007800000 */
[----:B------:R-:W0:Y:S04]  /*13f0*/  SHFL.BFLY PT, R13, R12, 0x2, 0x1f ;  /* 0x0c401f000c0d7f89 */ /* 0x000e2800000e0000 */
[----:B------:R-:W1:Y:S01]  /*1400*/  SHFL.BFLY PT, R18, R17, 0x1, 0x1f ;  /* 0x0c201f0011127f89 */ /* 0x000e6200000e0000 */
[----:B0-----:R-:W-:-:S05]  /*1410*/  FMNMX R13, R12, R13, !PT ;  /* 0x0000000d0c0d7209 */ /* 0x001fca0007800000 */
[----:B------:R-:W0:Y:S04]  /*1420*/  SHFL.BFLY PT, R12, R13, 0x1, 0x1f ;  /* 0x0c201f000d0c7f89 */ /* 0x000e2800000e0000 */
[----:B--2---:R-:W-:Y:S04]  /*1430*/  STS.U16 [R98+0x4000], R107 ;  /* 0x0040006b62007388 */ /* 0x004fe80000000400 */
[----:B----4-:R-:W-:Y:S04]  /*1440*/  STS.U16 [R98+0x4400], R106 ;  /* 0x0044006a62007388 */ /* 0x010fe80000000400 */
[----:B---3--:R-:W-:Y:S04]  /*1450*/  STS.U16 [R98+0x4800], R105 ;  /* 0x0048006962007388 */ /* 0x008fe80000000400 */
[----:B-----5:R-:W-:Y:S04]  /*1460*/  STS.U16 [R98+0x4c00], R104 ;  /* 0x004c006862007388 */ /* 0x020fe80000000400 */
[----:B------:R-:W-:Y:S01]  /*1470*/  BAR.SYNC.DEFER_BLOCKING 0x0 ;  /* 0x0000000000007b1d */ /* 0x000fe20000010000 */
[----:B-1----:R-:W-:-:S02]  /*1480*/  FMNMX R17, R17, R18, !PT ;  /* 0x0000001211117209 */ /* 0x002fc40007800000 */
[----:B0-----:R-:W-:Y:S02]  /*1490*/  FMNMX R12, R13, R12, !PT ;  /* 0x0000000c0d0c7209 */ /* 0x001fe40007800000 */
[----:B------:R-:W-:Y:S02]  /*14a0*/  FMNMX R40, R17, R108, !PT ;  /* 0x0000006c11287209 */ /* 0x000fe40007800000 */
[----:B------:R-:W-:-:S03]  /*14b0*/  FMNMX R41, R12, R103, !PT ;  /* 0x000000670c297209 */ /* 0x000fc60007800000 */
[----:B------:R-:W-:Y:S02]  /*14c0*/  FADD R12, -R40, R108 ;  /* 0x0000006c280c7221 */ /* 0x000fe40000000100 */
[--C-:B------:R-:W-:Y:S02]  /*14d0*/  FFMA R65, R65, c[0x0][0x188], -R40.reuse ;  /* 0x0000620041417a23 */ /* 0x100fe40000000828 */
[----:B------:R-:W-:Y:S02]  /*14e0*/  FMUL R42, R12, 1.4426950216293334961 ;  /* 0x3fb8aa3b0c2a7820 */ /* 0x000fe40000400000 */
[--C-:B------:R-:W-:Y:S02]  /*14f0*/  FFMA R76, R76, c[0x0][0x188], -R40.reuse ;  /* 0x000062004c4c7a23 */ /* 0x100fe40000000828 */
[----:B------:R-:W-:Y:S02]  /*1500*/  FFMA R12, R82, c[0x0][0x188], -R41 ;  /* 0x00006200520c7a23 */ /* 0x000fe40000000829 */
[----:B------:R-:W-:-:S02]  /*1510*/  FFMA R16, R80, c[0x0][0x188], -R40 ;  /* 0x0000620050107a23 */ /* 0x000fc40000000828 */
[----:B------:R-:W-:Y:S01]  /*1520*/  FMUL R37, R65, 1.4426950216293334961 ;  /* 0x3fb8aa3b41257820 */ /* 0x000fe20000400000 */
[----:B------:R-:W-:Y:S01]  /*1530*/  LDSM.16.M88.4 R28, [R96+0x4c00] ;  /* 0x004c0000601c783b */ /* 0x000fe20000000200 */
[----:B------:R-:W-:Y:S02]  /*1540*/  FMUL R65, R76, 1.4426950216293334961 ;  /* 0x3fb8aa3b4c417820 */ /* 0x000fe40000400000 */
[----:B------:R-:W-:Y:S02]  /*1550*/  FMUL R76, R12, 1.4426950216293334961 ;  /* 0x3fb8aa3b0c4c7820 */ /* 0x000fe40000400000 */
[----:B------:R-:W-:Y:S01]  /*1560*/  FMUL R16, R16, 1.4426950216293334961 ;  /* 0x3fb8aa3b10107820 */ /* 0x000fe20000400000 */
[----:B------:R-:W0:Y:S01]  /*1570*/  LDSM.16.M88.4 R12, [R96+0x4000] ;  /* 0x00400000600c783b */ /* 0x000e220000000200 */
[--C-:B------:R-:W-:Y:S02]  /*1580*/  FFMA R52, R52, c[0x0][0x188], -R40.reuse ;  /* 0x0000620034347a23 */ /* 0x100fe40000000828 */
[----:B------:R1:W-:Y:S01]  /*1590*/  MUFU.EX2 R34, R16 ;  /* 0x0000001000227308 */ /* 0x0003e20000000800 */
[----:B------:R-:W-:-:S02]  /*15a0*/  FFMA R73, R73, c[0x0][0x188], -R40 ;  /* 0x0000620049497a23 */ /* 0x000fc40000000828 */
[--C-:B------:R-:W-:Y:S02]  /*15b0*/  FFMA R53, R53, c[0x0][0x188], -R40.reuse ;  /* 0x0000620035357a23 */ /* 0x100fe40000000828 */
[--C-:B------:R-:W-:Y:S02]  /*15c0*/  FFMA R81, R81, c[0x0][0x188], -R40.reuse ;  /* 0x0000620051517a23 */ /* 0x100fe40000000828 */
[--C-:B------:R-:W-:Y:S02]  /*15d0*/  FFMA R77, R77, c[0x0][0x188], -R40.reuse ;  /* 0x000062004d4d7a23 */ /* 0x100fe40000000828 */
[----:B-1----:R-:W-:Y:S02]  /*15e0*/  FADD R16, -R41, R103 ;  /* 0x0000006729107221 */ /* 0x002fe40000000100 */
[----:B------:R-:W-:Y:S02]  /*15f0*/  FFMA R88, R88, c[0x0][0x188], -R40 ;  /* 0x0000620058587a23 */ /* 0x000fe40000000828 */
[----:B------:R-:W-:-:S02]  /*1600*/  FFMA R90, R90, c[0x0][0x188], -R41 ;  /* 0x000062005a5a7a23 */ /* 0x000fc40000000829 */
[--C-:B------:R-:W-:Y:S02]  /*1610*/  FFMA R83, R83, c[0x0][0x188], -R41.reuse ;  /* 0x0000620053537a23 */ /* 0x100fe40000000829 */
[----:B------:R-:W-:Y:S02]  /*1620*/  FMUL R43, R52, 1.4426950216293334961 ;  /* 0x3fb8aa3b342b7820 */ /* 0x000fe40000400000 */
[----:B------:R-:W-:Y:S02]  /*1630*/  FFMA R89, R89, c[0x0][0x188], -R40 ;  /* 0x0000620059597a23 */ /* 0x000fe40000000828 */
[----:B------:R-:W-:Y:S02]  /*1640*/  FMUL R36, R73, 1.4426950216293334961 ;  /* 0x3fb8aa3b49247820 */ /* 0x000fe40000400000 */
[----:B------:R-:W-:Y:S02]  /*1650*/  FMUL R52, R53, 1.4426950216293334961 ;  /* 0x3fb8aa3b35347820 */ /* 0x000fe40000400000 */
[----:B------:R-:W-:-:S02]  /*1660*/  FFMA R91, R91, c[0x0][0x188], -R41 ;  /* 0x000062005b5b7a23 */ /* 0x000fc40000000829 */
[----:B------:R-:W-:Y:S02]  /*1670*/  FMUL R33, R81, 1.4426950216293334961 ;  /* 0x3fb8aa3b51217820 */ /* 0x000fe40000400000 */
[----:B------:R-:W-:Y:S02]  /*1680*/  FMUL R73, R77, 1.4426950216293334961 ;  /* 0x3fb8aa3b4d497820 */ /* 0x000fe40000400000 */
[----:B------:R-:W-:Y:S02]  /*1690*/  FMUL R53, R16, 1.4426950216293334961 ;  /* 0x3fb8aa3b10357820 */ /* 0x000fe40000400000 */
[----:B------:R-:W-:Y:S01]  /*16a0*/  FMUL R35, R88, 1.4426950216293334961 ;  /* 0x3fb8aa3b58237820 */ /* 0x000fe20000400000 */
[----:B------:R-:W1:Y:S01]  /*16b0*/  LDSM.16.M88.4 R16, [R96+0x4400] ;  /* 0x004400006010783b */ /* 0x000e620000000200 */
[----:B------:R-:W-:Y:S02]  /*16c0*/  FMUL R81, R90, 1.4426950216293334961 ;  /* 0x3fb8aa3b5a517820 */ /* 0x000fe40000400000 */
[----:B------:R-:W-:-:S02]  /*16d0*/  FMUL R77, R83, 1.4426950216293334961 ;  /* 0x3fb8aa3b534d7820 */ /* 0x000fc40000400000 */
[----:B------:R-:W-:Y:S02]  /*16e0*/  FMUL R89, R89, 1.4426950216293334961 ;  /* 0x3fb8aa3b59597820 */ /* 0x000fe40000400000 */
[----:B------:R-:W-:Y:S02]  /*16f0*/  FMUL R91, R91, 1.4426950216293334961 ;  /* 0x3fb8aa3b5b5b7820 */ /* 0x000fe40000400000 */
[----:B------:R-:W-:Y:S01]  /*1700*/  FFMA R20, R67, c[0x0][0x188], -R41 ;  /* 0x0000620043147a23 */ /* 0x000fe20000000829 */
[----:B------:R-:W-:Y:S03]  /*1710*/  MUFU.EX2 R35, R35 ;  /* 0x0000002300237308 */ /* 0x000fe60000000800 */
[----:B------:R-:W-:Y:S02]  /*1720*/  FMUL R39, R20, 1.4426950216293334961 ;  /* 0x3fb8aa3b14277820 */ /* 0x000fe40000400000 */
[----:B------:R-:W2:Y:S03]  /*1730*/  LDSM.16.M88.4 R20, [R96+0x4800] ;  /* 0x004800006014783b */ /* 0x000ea60000000200 */
[----:B------:R-:W3:Y:S08]  /*1740*/  MUFU.EX2 R80, R89 ;  /* 0x0000005900507308 */ /* 0x000ef00000000800 */
[----:B------:R-:W4:Y:S08]  /*1750*/  MUFU.EX2 R33, R33 ;  /* 0x0000002100217308 */ /* 0x000f300000000800 */
[----:B------:R-:W-:Y:S08]  /*1760*/  MUFU.EX2 R42, R42 ;  /* 0x0000002a002a7308 */ /* 0x000ff00000000800 */
[----:B------:R-:W-:Y:S08]  /*1770*/  MUFU.EX2 R81, R81 ;  /* 0x0000005100517308 */ /* 0x000ff00000000800 */
[----:B------:R-:W5:Y:S08]  /*1780*/  MUFU.EX2 R82, R91 ;  /* 0x0000005b00527308 */ /* 0x000f700000000800 */
[----:B------:R-:W-:Y:S08]  /*1790*/  MUFU.EX2 R76, R76 ;  /* 0x0000004c004c7308 */ /* 0x000ff00000000800 */
[----:B------:R-:W0:Y:S08]  /*17a0*/  MUFU.EX2 R77, R77 ;  /* 0x0000004d004d7308 */ /* 0x000e300000000800 */
[----:B------:R-:W1:Y:S01]  /*17b0*/  MUFU.EX2 R53, R53 ;  /* 0x0000003500357308 */ /* 0x000e620000000800 */
[----:B------:R-:W-:-:S02]  /*17c0*/  FFMA R64, R64, c[0x0][0x188], -R40 ;  /* 0x0000620040407a23 */ /* 0x000fc40000000828 */
[--C-:B------:R-:W-:Y:S02]  /*17d0*/  FFMA R66, R66, c[0x0][0x188], -R41.reuse ;  /* 0x0000620042427a23 */ /* 0x100fe40000000829 */
[----:B------:R-:W-:Y:S02]  /*17e0*/  FMUL R32, R64, 1.4426950216293334961 ;  /* 0x3fb8aa3b40207820 */ /* 0x000fe40000400000 */
[----:B------:R-:W-:Y:S01]  /*17f0*/  FFMA R72, R72, c[0x0][0x188], -R40 ;  /* 0x0000620048487a23 */ /* 0x000fe20000000828 */
[----:B---3--:R-:W-:Y:S01]  /*1800*/  F2FP.PACK_AB R24, R80, R35 ;  /* 0x000000235018723e */ /* 0x008fe200000000ff */
[----:B------:R-:W-:Y:S01]  /*1810*/  FMUL R66, R66, 1.4426950216293334961 ;  /* 0x3fb8aa3b42427820 */ /* 0x000fe20000400000 */
[----:B----4-:R-:W-:Y:S01]  /*1820*/  F2FP.PACK_AB R26, R33, R34 ;  /* 0x00000022211a723e */ /* 0x010fe200000000ff */
[----:B------:R-:W-:Y:S01]  /*1830*/  FFMA R74, R74, c[0x0][0x188], -R41 ;  /* 0x000062004a4a7a23 */ /* 0x000fe20000000829 */
[----:B-----5:R-:W-:Y:S01]  /*1840*/  F2FP.PACK_AB R25, R82, R81 ;  /* 0x000000515219723e */ /* 0x020fe200000000ff */
[C---:B------:R-:W-:Y:S01]  /*1850*/  FMUL R56, R42.reuse, R56 ;  /* 0x000000382a387220 */ /* 0x040fe20000400000 */
[----:B0-----:R-:W-:Y:S01]  /*1860*/  F2FP.PACK_AB R27, R77, R76 ;  /* 0x0000004c4d1b723e */ /* 0x001fe200000000ff */
[----:B------:R-:W-:-:S02]  /*1870*/  FMUL R57, R42, R57 ;  /* 0x000000392a397220 */ /* 0x000fc40000400000 */
[C---:B-1----:R-:W-:Y:S02]  /*1880*/  FMUL R58, R53.reuse, R58 ;  /* 0x0000003a353a7220 */ /* 0x042fe40000400000 */
[----:B------:R-:W-:Y:S02]  /*1890*/  FMUL R59, R53, R59 ;  /* 0x0000003b353b7220 */ /* 0x000fe40000400000 */
[----:B------:R-:W-:Y:S01]  /*18a0*/  FFMA R75, R75, c[0x0][0x188], -R41 ;  /* 0x000062004b4b7a23 */ /* 0x000fe20000000829 */
[----:B------:R-:W0:Y:S01]  /*18b0*/  MUFU.EX2 R32, R32 ;  /* 0x0000002000207308 */ /* 0x000e220000000800 */
[----:B------:R-:W-:Y:S02]  /*18c0*/  FMUL R38, R72, 1.4426950216293334961 ;  /* 0x3fb8aa3b48267820 */ /* 0x000fe40000400000 */
[----:B------:R-:W-:Y:S02]  /*18d0*/  FMUL R74, R74, 1.4426950216293334961 ;  /* 0x3fb8aa3b4a4a7820 */ /* 0x000fe40000400000 */
[----:B------:R-:W-:-:S03]  /*18e0*/  FMUL R75, R75, 1.4426950216293334961 ;  /* 0x3fb8aa3b4b4b7820 */ /* 0x000fc60000400000 */
[----:B------:R-:W1:Y:S01]  /*18f0*/  MUFU.EX2 R67, R66 ;  /* 0x0000004200437308 */ /* 0x000e620000000800 */
[----:B------:R-:W-:Y:S01]  /*1900*/  HMMA.16816.F32 R56, R24, R12, R56 ;  /* 0x0000000c1838723c */ /* 0x000fe20000001838 */
[----:B------:R-:W-:Y:S02]  /*1910*/  FADD R35, R35, R80 ;  /* 0x0000005023237221 */ /* 0x000fe40000000000 */
[----:B------:R-:W-:-:S04]  /*1920*/  FADD R81, R81, R82 ;  /* 0x0000005251517221 */ /* 0x000fc80000000000 */
[----:B------:R-:W3:Y:S01]  /*1930*/  MUFU.EX2 R37, R37 ;  /* 0x0000002500257308 */ /* 0x000ee20000000800 */
[----:B------:R-:W-:Y:S02]  /*1940*/  FFMA R46, R46, c[0x0][0x188], -R41 ;  /* 0x000062002e2e7a23 */ /* 0x000fe40000000829 */
[----:B------:R-:W-:-:S05]  /*1950*/  FFMA R44, R44, c[0x0][0x188], -R40 ;  /* 0x000062002c2c7a23 */ /* 0x000fca0000000828 */
[----:B------:R-:W4:Y:S01]  /*1960*/  MUFU.EX2 R39, R39 ;  /* 0x0000002700277308 */ /* 0x000f220000000800 */
[C---:B------:R-:W-:Y:S02]  /*1970*/  FMUL R68, R42.reuse, R68 ;  /* 0x000000442a447220 */ /* 0x040fe40000400000 */
[----:B------:R-:W-:Y:S02]  /*1980*/  FMUL R69, R42, R69 ;  /* 0x000000452a457220 */ /* 0x000fe40000400000 */
[----:B------:R-:W-:-:S03]  /*1990*/  FMUL R70, R53, R70 ;  /* 0x0000004635467220 */ /* 0x000fc60000400000 */
[----:B------:R-:W-:Y:S01]  /*19a0*/  MUFU.EX2 R38, R38 ;  /* 0x0000002600267308 */ /* 0x000fe20000000800 */
[----:B------:R-:W-:Y:S02]  /*19b0*/  FMUL R71, R53, R71 ;  /* 0x0000004735477220 */ /* 0x000fe40000400000 */
[----:B------:R-:W-:-:S05]  /*19c0*/  FADD R34, R34, R35 ;  /* 0x0000002322227221 */ /* 0x000fca0000000000 */
[----:B------:R-:W5:Y:S01]  /*19d0*/  MUFU.EX2 R36, R36 ;  /* 0x0000002400247308 */ /* 0x000f620000000800 */
[----:B------:R-:W-:-:S07]  /*19e0*/  FADD R76, R76, R81 ;  /* 0x000000514c4c7221 */ /* 0x000fce0000000000 */
[----:B------:R0:W-:Y:S01]  /*19f0*/  MUFU.EX2 R66, R74 ;  /* 0x0000004a00427308 */ /* 0x0001e20000000800 */
[----:B------:R-:W-:-:S07]  /*1a00*/  FMUL R46, R46, 1.4426950216293334961 ;  /* 0x3fb8aa3b2e2e7820 */ /* 0x000fce0000400000 */
[----:B------:R-:W0:Y:S01]  /*1a10*/  MUFU.EX2 R12, R75 ;  /* 0x0000004b000c7308 */ /* 0x000e220000000800 */
[--C-:B------:R-:W-:Y:S02]  /*1a20*/  FFMA R47, R47, c[0x0][0x188], -R41.reuse ;  /* 0x000062002f2f7a23 */ /* 0x100fe40000000829 */
[----:B------:R-:W-:Y:S02]  /*1a30*/  FMUL R44, R44, 1.4426950216293334961 ;  /* 0x3fb8aa3b2c2c7820 */ /* 0x000fe40000400000 */
[----:B------:R-:W-:Y:S02]  /*1a40*/  FFMA R45, R45, c[0x0][0x188], -R40 ;  /* 0x000062002d2d7a23 */ /* 0x000fe40000000828 */
[----:B------:R-:W-:Y:S02]  /*1a50*/  FADD R33, R33, R34 ;  /* 0x0000002221217221 */ /* 0x000fe40000000000 */
[----:B------:R-:W-:Y:S01]  /*1a60*/  FADD R76, R77, R76 ;  /* 0x0000004c4d4c7221 */ /* 0x000fe20000000000 */
[----:B------:R-:W-:Y:S01]  /*1a70*/  HMMA.16816.F32 R68, R24, R16, R68 ;  /* 0x000000101844723c */ /* 0x000fe20000001844 */
[----:B------:R-:W-:Y:S01]  /*1a80*/  FMUL R47, R47, 1.4426950216293334961 ;  /* 0x3fb8aa3b2f2f7820 */ /* 0x000fe20000400000 */
[----:B------:R-:W2:Y:S01]  /*1a90*/  MUFU.EX2 R64, R44 ;  /* 0x0000002c00407308 */ /* 0x000ea20000000800 */
[----:B------:R-:W-:-:S02]  /*1aa0*/  FFMA R78, R78, c[0x0][0x188], -R41 ;  /* 0x000062004e4e7a23 */ /* 0x000fc40000000829 */
[----:B------:R-:W-:Y:S02]  /*1ab0*/  FMUL R45, R45, 1.4426950216293334961 ;  /* 0x3fb8aa3b2d2d7820 */ /* 0x000fe40000400000 */
[----:B0-----:R-:W-:Y:S02]  /*1ac0*/  FADD R16, R32, R33 ;  /* 0x0000002120107221 */ /* 0x001fe40000000000 */
[----:B-1----:R-:W-:Y:S01]  /*1ad0*/  FADD R76, R67, R76 ;  /* 0x0000004c434c7221 */ /* 0x002fe20000000000 */
[----:B------:R-:W0:Y:S01]  /*1ae0*/  MUFU.EX2 R46, R46 ;  /* 0x0000002e002e7308 */ /* 0x000e220000000800 */
[C---:B------:R-:W-:Y:S01]  /*1af0*/  FMUL R48, R42.reuse, R48 ;  /* 0x000000302a307220 */ /* 0x040fe20000400000 */
[----:B---3--:R-:W-:Y:S01]  /*1b00*/  F2FP.PACK_AB R32, R37, R32 ;  /* 0x000000202520723e */ /* 0x008fe200000000ff */
[----:B------:R-:W-:Y:S02]  /*1b10*/  FMUL R49, R42, R49 ;  /* 0x000000312a317220 */ /* 0x000fe40000400000 */
[----:B------:R-:W-:-:S02]  /*1b20*/  FMUL R50, R53, R50 ;  /* 0x0000003235327220 */ /* 0x000fc40000400000 */
[----:B------:R-:W-:Y:S01]  /*1b30*/  FMUL R51, R53, R51 ;  /* 0x0000003335337220 */ /* 0x000fe20000400000 */
[----:B------:R1:W3:Y:S01]  /*1b40*/  MUFU.EX2 R72, R45 ;  /* 0x0000002d00487308 */ /* 0x0002e20000000800 */
[----:B------:R-:W-:Y:S01]  /*1b50*/  FFMA R79, R79, c[0x0][0x188], -R41 ;  /* 0x000062004f4f7a23 */ /* 0x000fe20000000829 */
[----:B----4-:R-:W-:Y:S01]  /*1b60*/  F2FP.PACK_AB R33, R39, R67 ;  /* 0x000000432721723e */ /* 0x010fe200000000ff */
[----:B------:R-:W-:Y:S02]  /*1b70*/  FMUL R74, R78, 1.4426950216293334961 ;  /* 0x3fb8aa3b4e4a7820 */ /* 0x000fe40000400000 */
[C---:B------:R-:W-:Y:S02]  /*1b80*/  FMUL R60, R42.reuse, R60 ;  /* 0x0000003c2a3c7220 */ /* 0x040fe40000400000 */
[----:B------:R-:W-:Y:S02]  /*1b90*/  FMUL R62, R53, R62 ;  /* 0x0000003e353e7220 */ /* 0x000fe40000400000 */
[----:B------:R-:W-:-:S02]  /*1ba0*/  FMUL R61, R42, R61 ;  /* 0x0000003d2a3d7220 */ /* 0x000fc40000400000 */
[----:B------:R-:W-:Y:S01]  /*1bb0*/  FMUL R63, R53, R63 ;  /* 0x0000003f353f7220 */ /* 0x000fe20000400000 */
[----:B------:R-:W4:Y:S01]  /*1bc0*/  MUFU.EX2 R47, R47 ;  /* 0x0000002f002f7308 */ /* 0x000f220000000800 */
[----:B------:R-:W-:Y:S01]  /*1bd0*/  FADD R37, R37, R16 ;  /* 0x0000001025257221 */ /* 0x000fe20000000000 */
[----:B-----5:R-:W-:Y:S01]  /*1be0*/  F2FP.PACK_AB R34, R36, R38 ;  /* 0x000000262422723e */ /* 0x020fe200000000ff */
[----:B------:R-:W-:Y:S01]  /*1bf0*/  FADD R39, R39, R76 ;  /* 0x0000004c27277221 */ /* 0x000fe20000000000 */
[----:B------:R-:W-:Y:S01]  /*1c00*/  F2FP.PACK_AB R35, R12, R66 ;  /* 0x000000420c23723e */ /* 0x000fe200000000ff */
[----:B------:R-:W-:Y:S02]  /*1c10*/  FMUL R75, R79, 1.4426950216293334961 ;  /* 0x3fb8aa3b4f4b7820 */ /* 0x000fe40000400000 */
[----:B------:R-:W-:Y:S01]  /*1c20*/  FFMA R54, R54, c[0x0][0x188], -R41 ;  /* 0x0000620036367a23 */ /* 0x000fe20000000829 */
[----:B------:R-:W5:Y:S01]  /*1c30*/  MUFU.EX2 R65, R65 ;  /* 0x0000004100417308 */ /* 0x000f620000000800 */
[----:B------:R-:W-:Y:S01]  /*1c40*/  FADD R37, R38, R37 ;  /* 0x0000002526257221 */ /* 0x000fe20000000000 */
[----:B--2---:R-:W-:Y:S01]  /*1c50*/  HMMA.16816.F32 R48, R24, R20, R48 ;  /* 0x000000141830723c */ /* 0x004fe20000001830 */
[----:B------:R-:W-:-:S02]  /*1c60*/  FADD R39, R66, R39 ;  /* 0x0000002742277221 */ /* 0x000fc40000000000 */
[----:B------:R-:W-:-:S03]  /*1c70*/  FFMA R55, R55, c[0x0][0x188], -R41 ;  /* 0x0000620037377a23 */ /* 0x000fc60000000829 */
[----:B------:R-:W2:Y:S02]  /*1c80*/  MUFU.EX2 R74, R74 ;  /* 0x0000004a004a7308 */ /* 0x000ea40000000800 */
[----:B------:R-:W-:Y:S01]  /*1c90*/  HMMA.16816.F32 R24, R24, R28, R60 ;  /* 0x0000001c1818723c */ /* 0x000fe2000000183c */
[----:B------:R-:W-:Y:S01]  /*1ca0*/  FADD R13, R36, R37 ;  /* 0x00000025240d7221 */ /* 0x000fe20000000000 */
[----:B------:R-:W-:Y:S01]  /*1cb0*/  LDSM.16.M88.4 R60, [R4+0x4c00] ;  /* 0x004c0000043c783b */ /* 0x000fe20000000200 */
[----:B------:R-:W-:-:S03]  /*1cc0*/  FFMA R92, R92, c[0x0][0x188], -R40 ;  /* 0x000062005c5c7a23 */ /* 0x000fc60000000828 */
[----:B------:R-:W0:Y:S01]  /*1cd0*/  MUFU.EX2 R73, R73 ;  /* 0x0000004900497308 */ /* 0x000e220000000800 */
[----:B------:R-:W-:Y:S01]  /*1ce0*/  FMUL R28, R54, 1.4426950216293334961 ;  /* 0x3fb8aa3b361c7820 */ /* 0x000fe20000400000 */
[----:B------:R-:W-:Y:S01]  /*1cf0*/  HMMA.16816.F32 R56, R32, R14, R56 ;  /* 0x0000000e2038723c */ /* 0x000fe20000001838 */
[----:B------:R-:W-:Y:S02]  /*1d00*/  FMUL R29, R55, 1.4426950216293334961 ;  /* 0x3fb8aa3b371d7820 */ /* 0x000fe40000400000 */
[----:B------:R-:W-:-:S03]  /*1d10*/  FFMA R94, R94, c[0x0][0x188], -R41 ;  /* 0x000062005e5e7a23 */ /* 0x000fc60000000829 */
[----:B------:R-:W1:Y:S01]  /*1d20*/  MUFU.EX2 R75, R75 ;  /* 0x0000004b004b7308 */ /* 0x000e620000000800 */
[----:B------:R-:W-:Y:S02]  /*1d30*/  FADD R15, R12, R39 ;  /* 0x000000270c0f7221 */ /* 0x000fe40000000000 */
[----:B------:R-:W-:Y:S02]  /*1d40*/  FADD R13, R64, R13 ;  /* 0x0000000d400d7221 */ /* 0x000fe40000000000 */
[----:B------:R-:W-:-:S03]  /*1d50*/  FFMA R93, R93, c[0x0][0x188], -R40 ;  /* 0x000062005d5d7a23 */ /* 0x000fc60000000828 */
[----:B------:R-:W2:Y:S01]  /*1d60*/  MUFU.EX2 R43, R43 ;  /* 0x0000002b002b7308 */ /* 0x000ea20000000800 */
[----:B0-----:R-:W-:Y:S02]  /*1d70*/  FADD R12, R46, R15 ;  /* 0x0000000f2e0c7221 */ /* 0x001fe40000000000 */
[----:B------:R-:W-:-:S05]  /*1d80*/  FFMA R95, R95, c[0x0][0x188], -R41 ;  /* 0x000062005f5f7a23 */ /* 0x000fca0000000829 */
[----:B------:R-:W-:Y:S01]  /*1d90*/  MUFU.EX2 R52, R52 ;  /* 0x0000003400347308 */ /* 0x000fe20000000800 */
[----:B-1----:R-:W-:Y:S01]  /*1da0*/  FMUL R45, R92, 1.4426950216293334961 ;  /* 0x3fb8aa3b5c2d7820 */ /* 0x002fe20000400000 */
[----:B------:R-:W-:Y:S01]  /*1db0*/  HMMA.16816.F32 R16, R32, R18, R68 ;  /* 0x000000122010723c */ /* 0x000fe20000001844 */
[----:B------:R-:W-:Y:S01]  /*1dc0*/  FMUL R54, R94, 1.4426950216293334961 ;  /* 0x3fb8aa3b5e367820 */ /* 0x000fe20000400000 */
[----:B------:R-:W-:Y:S01]  /*1dd0*/  LDSM.16.M88.4 R36, [R4+0x4000] ;  /* 0x004000000424783b */ /* 0x000fe20000000200 */
[----:B---3--:R-:W-:-:S03]  /*1de0*/  FADD R20, R72, R13 ;  /* 0x0000000d48147221 */ /* 0x008fc60000000000 */
[----:B------:R-:W0:Y:S01]  /*1df0*/  MUFU.EX2 R28, R28 ;  /* 0x0000001c001c7308 */ /* 0x000e220000000800 */
[----:B----4-:R-:W-:Y:S01]  /*1e00*/  FADD R21, R47, R12 ;  /* 0x0000000c2f157221 */ /* 0x010fe20000000000 */
[----:B------:R-:W-:Y:S01]  /*1e10*/  HMMA.16816.F32 R48, R32, R22, R48 ;  /* 0x000000162030723c */ /* 0x000fe20000001830 */
[----:B------:R-:W-:Y:S01]  /*1e20*/  FMUL R44, R93, 1.4426950216293334961 ;  /* 0x3fb8aa3b5d2c7820 */ /* 0x000fe20000400000 */
[----:B------:R-:W1:Y:S01]  /*1e30*/  LDSM.16.M88.4 R12, [R4+0x4800] ;  /* 0x00480000040c783b */ /* 0x000e620000000200 */
[----:B------:R-:W-:-:S03]  /*1e40*/  FMUL R55, R95, 1.4426950216293334961 ;  /* 0x3fb8aa3b5f377820 */ /* 0x000fc60000400000 */
[----:B------:R-:W3:Y:S01]  /*1e50*/  MUFU.EX2 R29, R29 ;  /* 0x0000001d001d7308 */ /* 0x000ee20000000800 */
[----:B-----5:R-:W-:Y:S01]  /*1e60*/  FADD R20, R65, R20 ;  /* 0x0000001441147221 */ /* 0x020fe20000000000 */
[----:B------:R-:W-:Y:S01]  /*1e70*/  LDSM.16.M88.4 R68, [R4+0x4400] ;  /* 0x004400000444783b */ /* 0x000fe20000000200 */
[----:B--2---:R-:W-:-:S05]  /*1e80*/  FADD R66, R74, R21 ;  /* 0x000000154a427221 */ /* 0x004fca0000000000 */
[----:B------:R-:W2:Y:S01]  /*1e90*/  MUFU.EX2 R45, R45 ;  /* 0x0000002d002d7308 */ /* 0x000ea20000000800 */
[----:B------:R-:W-:Y:S02]  /*1ea0*/  FADD R20, R73, R20 ;  /* 0x0000001449147221 */ /* 0x000fe40000000000 */
[----:B------:R-:W-:-:S05]  /*1eb0*/  FADD R21, R75, R66 ;  /* 0x000000424b157221 */ /* 0x000fca0000000000 */
[----:B------:R-:W4:Y:S01]  /*1ec0*/  MUFU.EX2 R54, R54 ;  /* 0x0000003600367308 */ /* 0x000f220000000800 */
[----:B------:R-:W-:Y:S02]  /*1ed0*/  FADD R67, R43, R20 ;  /* 0x000000142b437221 */ /* 0x000fe40000000000 */
[----:B0-----:R-:W-:-:S05]  /*1ee0*/  FADD R66, R28, R21 ;  /* 0x000000151c427221 */ /* 0x001fca0000000000 */
[----:B------:R-:W0:Y:S01]  /*1ef0*/  MUFU.EX2 R44, R44 ;  /* 0x0000002c002c7308 */ /* 0x000e220000000800 */
[----:B------:R-:W-:-:S07]  /*1f00*/  FADD R20, R52, R67 ;  /* 0x0000004334147221 */ /* 0x000fce0000000000 */
[----:B------:R-:W5:Y:S01]  /*1f10*/  MUFU.EX2 R55, R55 ;  /* 0x0000003700377308 */ /* 0x000f620000000800 */
[----:B---3--:R-:W-:Y:S02]  /*1f20*/  FADD R21, R29, R66 ;  /* 0x000000421d157221 */ /* 0x008fe40000000000 */
[----:B--2---:R-:W-:Y:S02]  /*1f30*/  FADD R23, R45, R20 ;  /* 0x000000142d177221 */ /* 0x004fe40000000000 */
[----:B----4-:R-:W-:Y:S01]  /*1f40*/  FADD R20, R54, R21 ;  /* 0x0000001536147221 */ /* 0x010fe20000000000 */
[----:B------:R-:W-:Y:S07]  /*1f50*/  HMMA.16816.F32 R24, R32, R30, R24 ;  /* 0x0000001e2018723c */ /* 0x000fee0000001818 */
[----:B0-----:R-:W-:-:S02]  /*1f60*/  FADD R30, R44, R23 ;  /* 0x000000172c1e7221 */ /* 0x001fc40000000000 */
[----:B-----5:R-:W-:-:S03]  /*1f70*/  FADD R31, R55, R20 ;  /* 0x00000014371f7221 */ /* 0x020fc60000000000 */
[----:B------:R-:W0:Y:S04]  /*1f80*/  SHFL.BFLY PT, R33, R30, 0x2, 0x1f ;  /* 0x0c401f001e217f89 */ /* 0x000e2800000e0000 */
[----:B------:R-:W2:Y:S01]  /*1f90*/  SHFL.BFLY PT, R32, R31, 0x2, 0x1f ;  /* 0x0c401f001f207f89 */ /* 0x000ea200000e0000 */
[----:B------:R-:W-:Y:S02]  /*1fa0*/  F2FP.PACK_AB R20, R72, R64 ;  /* 0x000000404814723e */ /* 0x000fe400000000ff */
[----:B------:R-:W-:Y:S02]  /*1fb0*/  F2FP.PACK_AB R22, R73, R65 ;  /* 0x000000414916723e */ /* 0x000fe400000000ff */
[----:B------:R-:W-:Y:S02]  /*1fc0*/  F2FP.PACK_AB R21, R47, R46 ;  /* 0x0000002e2f15723e */ /* 0x000fe400000000ff */
[----:B------:R-:W-:-:S07]  /*1fd0*/  F2FP.PACK_AB R23, R75, R74 ;  /* 0x0000004a4b17723e */ /* 0x000fce00000000ff */
[----:B-1----:R-:W-:Y:S01]  /*1fe0*/  HMMA.16816.F32 R48, R20, R12, R48 ;  /* 0x0000000c1430723c */ /* 0x002fe20000001830 */
[----:B0-----:R-:W-:Y:S02]  /*1ff0*/  FADD R33, R30, R33 ;  /* 0x000000211e217221 */ /* 0x001fe40000000000 */
[----:B--2---:R-:W-:-:S03]  /*2000*/  FADD R32, R31, R32 ;  /* 0x000000201f207221 */ /* 0x004fc60000000000 */
[----:B------:R-:W0:Y:S02]  /*2010*/  SHFL.BFLY PT, R12, R33, 0x1, 0x1f ;  /* 0x0c201f00210c7f89 */ /* 0x000e2400000e0000 */
[C---:B------:R-:W-:Y:S02]  /*2020*/  HMMA.16816.F32 R56, R20.reuse, R36, R56 ;  /* 0x000000241438723c */ /* 0x040fe40000001838 */
[----:B------:R-:W1:Y:S06]  /*2030*/  SHFL.BFLY PT, R13, R32, 0x1, 0x1f ;  /* 0x0c201f00200d7f89 */ /* 0x000e6c00000e0000 */
[C---:B------:R-:W-:Y:S08]  /*2040*/  HMMA.16816.F32 R16, R20.reuse, R68, R16 ;  /* 0x000000441410723c */ /* 0x040ff00000001810 */
[----:B------:R-:W-:Y:S01]  /*2050*/  HMMA.16816.F32 R24, R20, R60, R24 ;  /* 0x0000003c1418723c */ /* 0x000fe20000001818 */
[----:B------:R-:W-:-:S04]  /*2060*/  IADD3 R5, R5, 0x40, RZ ;  /* 0x0000004005057810 */ /* 0x000fc80007ffe0ff */
[----:B------:R-:W-:Y:S02]  /*2070*/  ISETP.GE.AND P0, PT, R5, c[0x0][0x1d0], PT ;  /* 0x0000740005007a0c */ /* 0x000fe40003f06270 */
[----:B------:R-:W-:Y:S02]  /*2080*/  F2FP.PACK_AB R20, R52, R43 ;  /* 0x0000002b3414723e */ /* 0x000fe400000000ff */
[----:B------:R-:W-:Y:S02]  /*2090*/  F2FP.PACK_AB R22, R44, R45 ;  /* 0x0000002d2c16723e */ /* 0x000fe400000000ff */
[----:B------:R-:W-:Y:S02]  /*20a0*/  F2FP.PACK_AB R21, R29, R28 ;  /* 0x0000001c1d15723e */ /* 0x000fe400000000ff */
[----:B------:R-:W-:Y:S01]  /*20b0*/  F2FP.PACK_AB R23, R55, R54 ;  /* 0x000000363717723e */ /* 0x000fe200000000ff */
[----:B0-----:R-:W-:Y:S02]  /*20c0*/  FADD R33, R33, R12 ;  /* 0x0000000c21217221 */ /* 0x001fe40000000000 */
[----:B-1----:R-:W-:-:S04]  /*20d0*/  FADD R32, R32, R13 ;  /* 0x0000000d20207221 */ /* 0x002fc80000000000 */
[----:B------:R-:W-:Y:S01]  /*20e0*/  HMMA.16816.F32 R48, R20, R14, R48 ;  /* 0x0000000e1430723c */ /* 0x000fe20000001830 */
[----:B------:R-:W-:Y:S01]  /*20f0*/  FFMA R6, R42, R6, R33 ;  /* 0x000000062a067223 */ /* 0x000fe20000000021 */
[----:B------:R-:W-:-:S05]  /*2100*/  MOV R103, R41 ;  /* 0x0000002900677202 */ /* 0x000fca0000000f00 */
[----:B------:R-:W-:Y:S01]  /*2110*/  MOV R14, 0x40 ;  /* 0x00000040000e7802 */ /* 0x000fe20000000f00 */
[----:B------:R-:W-:Y:S01]  /*2120*/  HMMA.16816.F32 R56, R20, R38, R56 ;  /* 0x000000261438723c */ /* 0x000fe20000001838 */
[----:B------:R-:W-:Y:S02]  /*2130*/  FFMA R99, R53, R99, R32 ;  /* 0x0000006335637223 */ /* 0x000fe40000000020 */
[----:B------:R-:W-:Y:S02]  /*2140*/  IMAD.MOV.U32 R108, RZ, RZ, R40 ;  /* 0x000000ffff6c7224 */ /* 0x000fe400078e0028 */
[----:B------:R-:W-:-:S03]  /*2150*/  IMAD R3, R14, c[0x0][0x1b4], R3 ;  /* 0x00006d000e037a24 */ /* 0x000fc600078e0203 */
[----:B------:R-:W-:Y:S01]  /*2160*/  HMMA.16816.F32 R68, R20, R70, R16 ;  /* 0x000000461444723c */ /* 0x000fe20000001810 */
[----:B------:R-:W-:-:S07]  /*2170*/  IMAD R11, R14, c[0x0][0x1a4], R11 ;  /* 0x000069000e0b7a24 */ /* 0x000fce00078e020b */
[----:B------:R-:W-:Y:S01]  /*2180*/  HMMA.16816.F32 R60, R20, R62, R24 ;  /* 0x0000003e143c723c */ /* 0x000fe20000001818 */
[----:B------:R-:W-:Y:S01]  /*2190*/  @P0 CALL.REL.NOINC `(.L_x_0) ;  /* 0x0000001000000944 */ /* 0x000fe20003c00000 */
[----:B------:R-:W-:Y:S06]  /*21a0*/  BRA `(.L_x_1) ;  /* 0xffffeb3000007947 */ /* 0x000fec000383ffff */
.L_x_0:
[----:B------:R-:W-:-:S05]  /*21b0*/  NOP ;  /* 0x0000000000007918 */ /* 0x000fca0000000000 */
[----:B------:R-:W-:Y:S01]  /*21c0*/  MOV R23, R6 ;  /* 0x0000000600177202 */ /* 0x000fe20000000f00 */
[----:B------:R-:W-:Y:S01]  /*21d0*/  IMAD R12, R2, c[0x0][0x1c0], RZ ;  /* 0x00007000020c7a24 */ /* 0x000fe200078e02ff */
[----:B------:R-:W-:Y:S01]  /*21e0*/  SHF.L.U32 R6, R0, 0x2, RZ ;  /* 0x0000000200067819 */ /* 0x000fe200000006ff */
[----:B------:R-:W-:Y:S01]  /*21f0*/  IMAD R13, R102, c[0x0][0x1c4], RZ ;  /* 0x00007100660d7a24 */ /* 0x000fe200078e02ff */
[C---:B------:R-:W-:Y:S01]  /*2200*/  FSETP.GEU.AND P2, PT, R23.reuse, 1.175494350822287508e-38, PT ;  /* 0x008000001700780b */ /* 0x040fe20003f4e000 */
[----:B------:R-:W-:Y:S01]  /*2210*/  FMUL R4, R23, 8388608 ;  /* 0x4b00000017047820 */ /* 0x000fe20000400000 */
[----:B------:R-:W-:Y:S01]  /*2220*/  LOP3.LUT R21, R6, 0x3c0, RZ, 0xc0, !PT ;  /* 0x000003c006157812 */ /* 0x000fe200078ec0ff */
[----:B------:R-:W-:Y:S01]  /*2230*/  IMAD.SHL.U32 R6, R12, 0x2, RZ ;  /* 0x000000020c067824 */ /* 0x000fe200078e00ff */
[----:B------:R-:W-:Y:S01]  /*2240*/  SHF.R.U32.HI R9, RZ, 0x1, R0 ;  /* 0x00000001ff097819 */ /* 0x000fe20000011600 */
[----:B------:R-:W-:Y:S01]  /*2250*/  FMUL R5, R99, 8388608 ;  /* 0x4b00000063057820 */ /* 0x000fe20000400000 */
[----:B------:R-:W-:Y:S01]  /*2260*/  FSEL R4, R4, R23, !P2 ;  /* 0x0000001704047208 */ /* 0x000fe20005000000 */
[----:B------:R-:W-:Y:S01]  /*2270*/  BAR.SYNC.DEFER_BLOCKING 0x0 ;  /* 0x0000000000007b1d */ /* 0x000fe20000010000 */
[C---:B------:R-:W-:Y:S01]  /*2280*/  SHF.L.U32 R15, R13.reuse, 0x1, RZ ;  /* 0x000000010d0f7819 */ /* 0x040fe200000006ff */
[----:B------:R-:W-:Y:S01]  /*2290*/  IMAD.HI R13, R13, 0x2, RZ ;  /* 0x000000020d0d7827 */ /* 0x000fe200078e02ff */
[----:B------:R-:W-:-:S02]  /*22a0*/  IADD3 R3, R4, -0x3f3504f3, RZ ;  /* 0xc0cafb0d04037810 */ /* 0x000fc40007ffe0ff */
[----:B------:R-:W-:Y:S01]  /*22b0*/  LOP3.LUT R14, R8, 0x38, RZ, 0xc0, !PT ;  /* 0x00000038080e7812 */ /* 0x000fe200078ec0ff */
[----:B------:R-:W-:Y:S01]  /*22c0*/  IMAD R101, R101, c[0x0][0x1c8], RZ ;  /* 0x0000720065657a24 */ /* 0x000fe200078e02ff */
[----:B------:R-:W-:Y:S02]  /*22d0*/  LOP3.LUT R16, R9, 0x4, RZ, 0xc0, !PT ;  /* 0x0000000409107812 */ /* 0x000fe400078ec0ff */
[----:B------:R-:W-:Y:S02]  /*22e0*/  IADD3 R6, P4, P5, R15, c[0x0][0x178], R6 ;  /* 0x00005e000f067a10 */ /* 0x000fe40007d9e006 */
[----:B------:R-:W-:Y:S02]  /*22f0*/  SHF.L.U32 R15, R0, 0x5, RZ ;  /* 0x00000005000f7819 */ /* 0x000fe400000006ff */
[----:B------:R-:W-:Y:S02]  /*2300*/  LOP3.LUT R9, R3, 0xff800000, RZ, 0xc0, !PT ;  /* 0xff80000003097812 */ /* 0x000fe400078ec0ff */
[----:B------:R-:W-:-:S02]  /*2310*/  FSETP.GEU.AND P3, PT, R99, 1.175494350822287508e-38, PT ;  /* 0x008000006300780b */ /* 0x000fc40003f6e000 */
[----:B------:R-:W-:Y:S01]  /*2320*/  IADD3 R3, R16, R14, R21 ;  /* 0x0000000e10037210 */ /* 0x000fe20007ffe015 */
[----:B------:R0:W1:Y:S01]  /*2330*/  I2F R11, R9 ;  /* 0x00000009000b7306 */ /* 0x0000620000201400 */
[C---:B------:R-:W-:Y:S02]  /*2340*/  LOP3.LUT R14, R0.reuse, 0xc, RZ, 0xc0, !PT ;  /* 0x0000000c000e7812 */ /* 0x040fe400078ec0ff */
[----:B------:R-:W-:Y:S02]  /*2350*/  LOP3.LUT R15, R15, 0x60, RZ, 0xc0, !PT ;  /* 0x000000600f0f7812 */ /* 0x000fe400078ec0ff */
[----:B------:R-:W-:Y:S02]  /*2360*/  FSEL R5, R5, R99, !P3 ;  /* 0x0000006305057208 */ /* 0x000fe40005800000 */
[----:B------:R-:W-:Y:S01]  /*2370*/  LOP3.LUT P0, RZ, R0, 0x100, RZ, 0xc0, !PT ;  /* 0x0000010000ff7812 */ /* 0x000fe2000780c0ff */
[----:B------:R-:W-:Y:S01]  /*2380*/  IMAD R15, R14, 0x400, R15 ;  /* 0x000004000e0f7824 */ /* 0x000fe200078e020f */
[----:B------:R-:W-:Y:S01]  /*2390*/  LOP3.LUT R17, R8, 0x78, RZ, 0xc0, !PT ;  /* 0x0000007808117812 */ /* 0x000fe200078ec0ff */
[----:B0-----:R-:W-:Y:S01]  /*23a0*/  IMAD.IADD R9, R4, 0x1, -R9 ;  /* 0x0000000104097824 */ /* 0x001fe200078e0a09 */
[----:B------:R-:W-:-:S02]  /*23b0*/  SHF.R.S32.HI R0, RZ, 0x4, R0 ;  /* 0x00000004ff007819 */ /* 0x000fc40000011400 */
[----:B------:R-:W-:Y:S01]  /*23c0*/  LOP3.LUT R16, R8, 0xf80, RZ, 0xc0, !PT ;  /* 0x00000f8008107812 */ /* 0x000fe200078ec0ff */
[----:B------:R-:W-:Y:S01]  /*23d0*/  FADD R9, R9, -1 ;  /* 0xbf80000009097421 */ /* 0x000fe20000000000 */
[----:B------:R-:W-:Y:S02]  /*23e0*/  IADD3 R10, R5, -0x3f3504f3, RZ ;  /* 0xc0cafb0d050a7810 */ /* 0x000fe40007ffe0ff */
[----:B------:R-:W-:Y:S02]  /*23f0*/  LEA R19, R100, R17, 0x2 ;  /* 0x0000001164137211 */ /* 0x000fe400078e10ff */
[----:B------:R-:W-:Y:S01]  /*2400*/  SGXT R8, R0, 0x1 ;  /* 0x000000010008781a */ /* 0x000fe20000000200 */
[----:B------:R-:W-:Y:S01]  /*2410*/  IMAD.HI R0, R12, 0x2, RZ ;  /* 0x000000020c007827 */ /* 0x000fe200078e02ff */
[----:B------:R-:W-:Y:S02]  /*2420*/  MOV R31, 0x3dc6b27f ;  /* 0x3dc6b27f001f7802 */ /* 0x000fe40000000f00 */
[----:B------:R-:W-:-:S02]  /*2430*/  IADD3 R15, R16, R15, RZ ;  /* 0x0000000f100f7210 */ /* 0x000fc40007ffe0ff */
[----:B------:R-:W-:Y:S02]  /*2440*/  LOP3.LUT R18, R10, 0xff800000, RZ, 0xc0, !PT ;  /* 0xff8000000a127812 */ /* 0x000fe400078ec0ff */
[----:B------:R-:W-:Y:S02]  /*2450*/  FSETP.GT.AND P1, PT, |R99|, 8.50705917302346158658e+37, PT ;  /* 0x7e8000006300780b */ /* 0x000fe40003f24200 */
[----:B------:R-:W-:Y:S01]  /*2460*/  FSEL R16, RZ, -23, P2 ;  /* 0xc1b80000ff107808 */ /* 0x000fe20001000000 */
[----:B------:R-:W0:Y:S01]  /*2470*/  I2F R10, R18 ;  /* 0x00000012000a7306 */ /* 0x000e220000201400 */
[----:B------:R-:W-:Y:S02]  /*2480*/  FSETP.GT.AND P2, PT, |R23|, 8.50705917302346158658e+37, PT ;  /* 0x7e8000001700780b */ /* 0x000fe40003f44200 */
[----:B------:R-:W-:Y:S01]  /*2490*/  LOP3.LUT R30, R19, 0x1008, R8, 0x78, !PT ;  /* 0x00001008131e7812 */ /* 0x000fe200078e7808 */
[----:B------:R-:W-:Y:S01]  /*24a0*/  FFMA.FTZ R8, R9, R31, -0.16845393180847167969 ;  /* 0xbe2c7f3009087423 */ /* 0x000fe2000001001f */
[----:B------:R-:W-:Y:S01]  /*24b0*/  FSEL R17, RZ, -23, P3 ;  /* 0xc1b80000ff117808 */ /* 0x000fe20001800000 */
[----:B-1----:R-:W-:Y:S01]  /*24c0*/  FFMA.FTZ R16, R11, 1.1920928955078125e-07, R16 ;  /* 0x340000000b107823 */ /* 0x002fe20000010010 */
[----:B------:R-:W-:Y:S01]  /*24d0*/  IADD3.X R0, R13, c[0x0][0x17c], R0, P4, P5 ;  /* 0x00005f000d007a10 */ /* 0x000fe200027ea400 */
[----:B------:R-:W-:Y:S01]  /*24e0*/  FFMA.FTZ R8, R9, R8, 0.1716887056827545166 ;  /* 0x3e2fcf2a09087423 */ /* 0x000fe20000010008 */
[C---:B------:R-:W-:Y:S01]  /*24f0*/  FSETP.GEU.AND P3, PT, |R99|.reuse, 1.175494350822287508e-38, PT ;  /* 0x008000006300780b */ /* 0x040fe20003f6e200 */
[----:B------:R-:W-:Y:S01]  /*2500*/  @P1 FMUL R99, R99, 0.25 ;  /* 0x3e80000063631820 */ /* 0x000fe20000400000 */
[----:B------:R-:W-:Y:S01]  /*2510*/  FSETP.GEU.AND P4, PT, |R23|, 1.175494350822287508e-38, PT ;  /* 0x008000001700780b */ /* 0x000fe20003f8e200 */
[----:B------:R-:W-:Y:S01]  /*2520*/  FFMA.FTZ R8, R9, R8, -0.17900948226451873779 ;  /* 0xbe374e4309087423 */ /* 0x000fe20000010008 */
[----:B------:R-:W-:Y:S01]  /*2530*/  LEA R34, R14, R15, 0x1 ;  /* 0x0000000f0e227211 */ /* 0x000fe200078e08ff */
[----:B------:R-:W-:Y:S01]  /*2540*/  @P2 FMUL R23, R23, 0.25 ;  /* 0x3e80000017172820 */ /* 0x000fe20000400000 */
[----:B------:R-:W-:Y:S01]  /*2550*/  MOV R42, c[0x0][0x1c8] ;  /* 0x00007200002a7a02 */ /* 0x000fe20000000f00 */
[C---:B------:R-:W-:Y:S01]  /*2560*/  FFMA.FTZ R8, R9.reuse, R8, 0.20512372255325317383 ;  /* 0x3e520bf409087423 */ /* 0x040fe20000010008 */
[----:B------:R-:W-:Y:S01]  /*2570*/  LOP3.LUT R36, R34, 0x8, RZ, 0x3c, !PT ;  /* 0x0000000822247812 */ /* 0x000fe200078e3cff */
[----:B0-----:R-:W-:Y:S01]  /*2580*/  FFMA.FTZ R17, R10, 1.1920928955078125e-07, R17 ;  /* 0x340000000a117823 */ /* 0x001fe20000010011 */
[C---:B------:R-:W-:Y:S01]  /*2590*/  LOP3.LUT R38, R34.reuse, 0x10, RZ, 0x3c, !PT ;  /* 0x0000001022267812 */ /* 0x040fe200078e3cff */
[----:B------:R-:W-:Y:S01]  /*25a0*/  FFMA.FTZ R8, R9, R8, -0.24046532809734344482 ;  /* 0xbe763c8b09087423 */ /* 0x000fe20000010008 */
[----:B------:R-:W-:Y:S01]  /*25b0*/  LOP3.LUT R39, R34, 0x18, RZ, 0x3c, !PT ;  /* 0x0000001822277812 */ /* 0x000fe200078e3cff */
[----:B------:R-:W-:Y:S01]  /*25c0*/  @!P3 FMUL R99, R99, 16777216 ;  /* 0x4b8000006363b820 */ /* 0x000fe20000400000 */
[----:B------:R-:W-:Y:S01]  /*25d0*/  LOP3.LUT R7, R7, 0x3f8, RZ, 0xc0, !PT ;  /* 0x000003f807077812 */ /* 0x000fe200078ec0ff */
[----:B------:R-:W-:-:S02]  /*25e0*/  @!P4 FMUL R23, R23, 16777216 ;  /* 0x4b8000001717c820 */ /* 0x000fc40000400000 */
[----:B------:R-:W0:Y:S01]  /*25f0*/  MUFU.RCP R10, R99 ;  /* 0x00000063000a7308 */ /* 0x000e220000001000 */
[C---:B------:R-:W-:Y:S02]  /*2600*/  FFMA.FTZ R8, R9.reuse, R8, 0.28857114911079406738 ;  /* 0x3e93bf9909087423 */ /* 0x040fe40000010008 */
[----:B------:R-:W-:Y:S02]  /*2610*/  @P1 FMUL R70, R70, 0.25 ;  /* 0x3e80000046461820 */ /* 0x000fe40000400000 */
[----:B------:R-:W-:Y:S02]  /*2620*/  FFMA.FTZ R8, R9, R8, -0.36067417263984680176 ;  /* 0xbeb8aa4909087423 */ /* 0x000fe40000010008 */
[----:B------:R-:W-:Y:S01]  /*2630*/  @P1 FMUL R58, R58, 0.25 ;  /* 0x3e8000003a3a1820 */ /* 0x000fe20000400000 */
[----:B------:R-:W1:Y:S01]  /*2640*/  MUFU.RCP R13, R23 ;  /* 0x00000017000d7308 */ /* 0x000e620000001000 */
[----:B------:R-:W-:Y:S02]  /*2650*/  @P1 FMUL R63, R63, 0.25 ;  /* 0x3e8000003f3f1820 */ /* 0x000fe40000400000 */
[----:B------:R-:W-:-:S02]  /*2660*/  @P1 FMUL R51, R51, 0.25 ;  /* 0x3e80000033331820 */ /* 0x000fc40000400000 */
[----:B------:R-:W-:Y:S02]  /*2670*/  @P2 FMUL R60, R60, 0.25 ;  /* 0x3e8000003c3c2820 */ /* 0x000fe40000400000 */
[----:B------:R-:W-:Y:S02]  /*2680*/  @P2 FMUL R48, R48, 0.25 ;  /* 0x3e80000030302820 */ /* 0x000fe40000400000 */
[----:B------:R-:W-:Y:S02]  /*2690*/  FFMA.FTZ R8, R9, R8, 0.48089820146560668945 ;  /* 0x3ef6384a09087423 */ /* 0x000fe40000010008 */
[----:B------:R-:W-:Y:S02]  /*26a0*/  @!P3 FMUL R70, R70, 16777216 ;  /* 0x4b8000004646b820 */ /* 0x000fe40000400000 */
[----:B------:R-:W-:Y:S02]  /*26b0*/  @!P3 FMUL R58, R58, 16777216 ;  /* 0x4b8000003a3ab820 */ /* 0x000fe40000400000 */
[----:B------:R-:W-:-:S02]  /*26c0*/  @!P3 FMUL R63, R63, 16777216 ;  /* 0x4b8000003f3fb820 */ /* 0x000fc40000400000 */
[----:B------:R-:W-:Y:S02]  /*26d0*/  @!P3 FMUL R51, R51, 16777216 ;  /* 0x4b8000003333b820 */ /* 0x000fe40000400000 */
[----:B------:R-:W-:Y:S02]  /*26e0*/  @!P4 FMUL R60, R60, 16777216 ;  /* 0x4b8000003c3cc820 */ /* 0x000fe40000400000 */
[----:B------:R-:W-:Y:S02]  /*26f0*/  @!P4 FMUL R48, R48, 16777216 ;  /* 0x4b8000003030c820 */ /* 0x000fe40000400000 */
[----:B------:R-:W-:Y:S02]  /*2700*/  @P1 FMUL R62, R62, 0.25 ;  /* 0x3e8000003e3e1820 */ /* 0x000fe40000400000 */
[----:B------:R-:W-:Y:S02]  /*2710*/  @P1 FMUL R50, R50, 0.25 ;  /* 0x3e80000032321820 */ /* 0x000fe40000400000 */
[----:B------:R-:W-:-:S02]  /*2720*/  @P1 FMUL R71, R71, 0.25 ;  /* 0x3e80000047471820 */ /* 0x000fc40000400000 */
[----:B------:R-:W-:Y:S01]  /*2730*/  @P1 FMUL R59, R59, 0.25 ;  /* 0x3e8000003b3b1820 */ /* 0x000fe20000400000 */
[----:B------:R-:W-:Y:S01]  /*2740*/  ISETP.GE.U32.AND P1, PT, R5, 0x7f800000, PT ;  /* 0x7f8000000500780c */ /* 0x000fe20003f26070 */
[----:B------:R-:W-:Y:S02]  /*2750*/  FFMA.FTZ R8, R9, R8, -0.72134751081466674805 ;  /* 0xbf38aa3b09087423 */ /* 0x000fe40000010008 */
[----:B------:R-:W-:Y:S02]  /*2760*/  @P2 FMUL R68, R68, 0.25 ;  /* 0x3e80000044442820 */ /* 0x000fe40000400000 */
[----:B------:R-:W-:Y:S02]  /*2770*/  @P2 FMUL R56, R56, 0.25 ;  /* 0x3e80000038382820 */ /* 0x000fe40000400000 */
[----:B------:R-:W-:Y:S02]  /*2780*/  @P2 FMUL R61, R61, 0.25 ;  /* 0x3e8000003d3d2820 */ /* 0x000fe40000400000 */
[----:B------:R-:W-:-:S02]  /*2790*/  @P2 FMUL R49, R49, 0.25 ;  /* 0x3e80000031312820 */ /* 0x000fc40000400000 */
[----:B------:R-:W-:Y:S02]  /*27a0*/  @P2 FMUL R69, R69, 0.25 ;  /* 0x3e80000045452820 */ /* 0x000fe40000400000 */
[C---:B0-----:R-:W-:Y:S02]  /*27b0*/  FMUL R22, R10.reuse, R70 ;  /* 0x000000460a167220 */ /* 0x041fe40000400000 */
[----:B------:R-:W-:Y:S02]  /*27c0*/  FMUL R25, R10, R58 ;  /* 0x0000003a0a197220 */ /* 0x000fe40000400000 */
[----:B------:R-:W-:Y:S01]  /*27d0*/  @P2 FMUL R57, R57, 0.25 ;  /* 0x3e80000039392820 */ /* 0x000fe20000400000 */
[----:B------:R-:W-:Y:S01]  /*27e0*/  ISETP.GE.U32.AND P2, PT, R4, 0x7f800000, PT ;  /* 0x7f8000000400780c */ /* 0x000fe20003f46070 */
[----:B------:R-:W-:Y:S01]  /*27f0*/  FMUL R11, R10, R63 ;  /* 0x0000003f0a0b7220 */ /* 0x000fe20000400000 */
[----:B------:R-:W-:Y:S01]  /*2800*/  F2FP.PACK_AB R22, R22, R25 ;  /* 0x000000191616723e */ /* 0x000fe200000000ff */
[----:B------:R-:W-:-:S02]  /*2810*/  FMUL R20, R10, R51 ;  /* 0x000000330a147220 */ /* 0x000fc40000400000 */
[C---:B-1----:R-:W-:Y:S02]  /*2820*/  FMUL R14, R13.reuse, R60 ;  /* 0x0000003c0d0e7220 */ /* 0x042fe40000400000 */
[----:B------:R-:W-:Y:S01]  /*2830*/  FMUL R19, R13, R48 ;  /* 0x000000300d137220 */ /* 0x000fe20000400000 */
[----:B------:R-:W-:Y:S01]  /*2840*/  F2FP.PACK_AB R25, R11, R20 ;  /* 0x000000140b19723e */ /* 0x000fe200000000ff */
[----:B------:R-:W-:Y:S01]  /*2850*/  @!P3 FMUL R62, R62, 16777216 ;  /* 0x4b8000003e3eb820 */ /* 0x000fe20000400000 */
[----:B------:R-:W-:Y:S01]  /*2860*/  LEA R11, R42, R101, 0x1 ;  /* 0x000000652a0b7211 */ /* 0x000fe200078e08ff */
[----:B------:R-:W-:Y:S01]  /*2870*/  @!P3 FMUL R50, R50, 16777216 ;  /* 0x4b8000003232b820 */ /* 0x000fe20000400000 */
[----:B------:R-:W-:Y:S01]  /*2880*/  F2FP.PACK_AB R27, R14, R19 ;  /* 0x000000130e1b723e */ /* 0x000fe200000000ff */
[----:B------:R-:W-:Y:S02]  /*2890*/  @!P3 FMUL R71, R71, 16777216 ;  /* 0x4b8000004747b820 */ /* 0x000fe40000400000 */
[----:B------:R-:W-:-:S02]  /*28a0*/  @!P3 FMUL R59, R59, 16777216 ;  /* 0x4b8000003b3bb820 */ /* 0x000fc40000400000 */
[----:B------:R-:W-:Y:S02]  /*28b0*/  FMUL R8, R9, R8 ;  /* 0x0000000809087220 */ /* 0x000fe40000400000 */
[----:B------:R-:W-:Y:S02]  /*28c0*/  @!P4 FMUL R68, R68, 16777216 ;  /* 0x4b8000004444c820 */ /* 0x000fe40000400000 */
[----:B------:R-:W-:Y:S02]  /*28d0*/  @!P4 FMUL R56, R56, 16777216 ;  /* 0x4b8000003838c820 */ /* 0x000fe40000400000 */
[----:B------:R-:W-:Y:S02]  /*28e0*/  @!P4 FMUL R61, R61, 16777216 ;  /* 0x4b8000003d3dc820 */ /* 0x000fe40000400000 */
[----:B------:R-:W-:Y:S02]  /*28f0*/  @!P4 FMUL R49, R49, 16777216 ;  /* 0x4b8000003131c820 */ /* 0x000fe40000400000 */
[----:B------:R-:W-:-:S02]  /*2900*/  @!P4 FMUL R69, R69, 16777216 ;  /* 0x4b8000004545c820 */ /* 0x000fc40000400000 */
[----:B------:R-:W-:Y:S02]  /*2910*/  @!P4 FMUL R57, R57, 16777216 ;  /* 0x4b8000003939c820 */ /* 0x000fe40000400000 */
[C---:B------:R-:W-:Y:S02]  /*2920*/  FMUL R12, R10.reuse, R62 ;  /* 0x0000003e0a0c7220 */ /* 0x040fe40000400000 */
[C---:B------:R-:W-:Y:S02]  /*2930*/  FMUL R15, R10.reuse, R50 ;  /* 0x000000320a0f7220 */ /* 0x040fe40000400000 */
[C---:B------:R-:W-:Y:S02]  /*2940*/  FMUL R21, R10.reuse, R71 ;  /* 0x000000470a157220 */ /* 0x040fe40000400000 */
[----:B------:R-:W-:Y:S02]  /*2950*/  FMUL R24, R10, R59 ;  /* 0x0000003b0a187220 */ /* 0x000fe40000400000 */
[----:B------:R-:W-:-:S02]  /*2960*/  FMUL R8, R9, R8 ;  /* 0x0000000809087220 */ /* 0x000fc40000400000 */
[----:B------:R-:W-:Y:S01]  /*2970*/  FMUL R23, R13, R68 ;  /* 0x000000440d177220 */ /* 0x000fe20000400000 */
[----:B------:R-:W-:Y:S01]  /*2980*/  F2FP.PACK_AB R24, R21, R24 ;  /* 0x000000181518723e */ /* 0x000fe200000000ff */
[C---:B------:R-:W-:Y:S02]  /*2990*/  FMUL R26, R13.reuse, R56 ;  /* 0x000000380d1a7220 */ /* 0x040fe40000400000 */
[C---:B------:R-:W-:Y:S02]  /*29a0*/  FMUL R10, R13.reuse, R61 ;  /* 0x0000003d0d0a7220 */ /* 0x040fe40000400000 */
[----:B------:R-:W-:Y:S01]  /*29b0*/  FMUL R19, R13, R49 ;  /* 0x000000310d137220 */ /* 0x000fe20000400000 */
[----:B------:R-:W-:Y:S01]  /*29c0*/  F2FP.PACK_AB R26, R23, R26 ;  /* 0x0000001a171a723e */ /* 0x000fe200000000ff */
[C---:B------:R-:W-:Y:S01]  /*29d0*/  FMUL R14, R13.reuse, R69 ;  /* 0x000000450d0e7220 */ /* 0x040fe20000400000 */
[----:B------:R-:W-:Y:S01]  /*29e0*/  F2FP.PACK_AB R23, R12, R15 ;  /* 0x0000000f0c17723e */ /* 0x000fe200000000ff */
[----:B------:R-:W-:Y:S01]  /*29f0*/  FMUL R13, R13, R57 ;  /* 0x000000390d0d7220 */ /* 0x000fe20000400000 */
[----:B------:R-:W-:Y:S01]  /*2a00*/  F2FP.PACK_AB R29, R10, R19 ;  /* 0x000000130a1d723e */ /* 0x000fe200000000ff */
[----:B------:R-:W-:Y:S01]  /*2a10*/  FFMA.FTZ R47, R9, 1.4426950216293334961, R8 ;  /* 0x3fb8aa3b092f7823 */ /* 0x000fe20000010008 */
[----:B------:R-:W-:Y:S01]  /*2a20*/  LEA R9, R42, R11, 0x1 ;  /* 0x0000000b2a097211 */ /* 0x000fe200078e08ff */
[----:B------:R-:W-:Y:S01]  /*2a30*/  STS.64 [R30], R26 ;  /* 0x0000001a1e007388 */ /* 0x000fe20000000a00 */
[----:B------:R-:W-:Y:S01]  /*2a40*/  F2FP.PACK_AB R28, R14, R13 ;  /* 0x0000000d0e1c723e */ /* 0x000fe200000000ff */
[----:B------:R-:W-:Y:S01]  /*2a50*/  FADD R16, R16, R47 ;  /* 0x0000002f10107221 */ /* 0x000fe20000000000 */
[----:B------:R-:W-:Y:S01]  /*2a60*/  LOP3.LUT R14, R30, 0x10, RZ, 0x3c, !PT ;  /* 0x000000101e0e7812 */ /* 0x000fe200078e3cff */
[----:B------:R-:W-:Y:S01]  /*2a70*/  IMAD R15, R42, 0x2, R9 ;  /* 0x000000022a0f7824 */ /* 0x000fe200078e0209 */
[----:B------:R-:W-:Y:S01]  /*2a80*/  LEA R12, P4, R101, R6, 0x1 ;  /* 0x00000006650c7211 */ /* 0x000fe200078808ff */
[----:B------:R-:W-:Y:S01]  /*2a90*/  STS.64 [R30+0x800], R28 ;  /* 0x0008001c1e007388 */ /* 0x000fe20000000a00 */
[----:B------:R-:W-:-:S02]  /*2aa0*/  IADD3 R19, R5, -R18, RZ ;  /* 0x8000001205137210 */ /* 0x000fc40007ffe0ff */
[----:B------:R-:W-:Y:S01]  /*2ab0*/  LEA R21, R42, R15, 0x1 ;  /* 0x0000000f2a157211 */ /* 0x000fe200078e08ff */
[----:B------:R0:W-:Y:S01]  /*2ac0*/  STS.64 [R14+0x2000], R22 ;  /* 0x002000160e007388 */ /* 0x0001e20000000a00 */
[----:B------:R-:W-:Y:S01]  /*2ad0*/  LEA R8, P3, R9, R6, 0x1 ;  /* 0x0000000609087211 */ /* 0x000fe200078608ff */
[----:B------:R-:W-:Y:S01]  /*2ae0*/  FADD R46, R19, -1 ;  /* 0xbf800000132e7421 */ /* 0x000fe20000000000 */
[-C--:B------:R-:W-:Y:S01]  /*2af0*/  LEA.HI.X.SX32 R13, R101, R0.reuse, 0x1, P4 ;  /* 0x00000000650d7211 */ /* 0x080fe200020f0eff */
[----:B------:R1:W-:Y:S01]  /*2b00*/  STS.64 [R14+0x2800], R24 ;  /* 0x002800180e007388 */ /* 0x0003e20000000a00 */
[----:B------:R-:W-:-:S03]  /*2b10*/  LEA.HI.X.SX32 R9, R9, R0, 0x1, P3 ;  /* 0x0000000009097211 */ /* 0x000fc600018f0eff */
[----:B------:R-:W-:Y:S01]  /*2b20*/  BAR.SYNC.DEFER_BLOCKING 0x0 ;  /* 0x0000000000007b1d */ /* 0x000fe20000010000 */
[-C--:B------:R-:W-:Y:S02]  /*2b30*/  LEA R18, P3, R21, R6.reuse, 0x1 ;  /* 0x0000000615127211 */ /* 0x080fe400078608ff */
[----:B------:R-:W-:Y:S01]  /*2b40*/  LEA R10, P5, R11, R6, 0x1 ;  /* 0x000000060b0a7211 */ /* 0x000fe200078a08ff */
[----:B0-----:R-:W-:Y:S01]  /*2b50*/  FFMA.FTZ R23, R46, R31, -0.16845393180847167969 ;  /* 0xbe2c7f302e177423 */ /* 0x001fe2000001001f */
[-C--:B------:R-:W-:Y:S02]  /*2b60*/  LEA.HI.X.SX32 R19, R21, R0.reuse, 0x1, P3 ;  /* 0x0000000015137211 */ /* 0x080fe400018f0eff */
[----:B------:R-:W-:Y:S02]  /*2b70*/  LEA.HI.X.SX32 R11, R11, R0, 0x1, P5 ;  /* 0x000000000b0b7211 */ /* 0x000fe400028f0eff */
[----:B-1----:R-:W-:Y:S02]  /*2b80*/  LEA R25, R42, R21, 0x1 ;  /* 0x000000152a197211 */ /* 0x002fe400078e08ff */
[----:B------:R-:W-:-:S03]  /*2b90*/  LEA R14, P4, R15, R6, 0x1 ;  /* 0x000000060f0e7211 */ /* 0x000fc600078808ff */
[C---:B------:R-:W-:Y:S01]  /*2ba0*/  IMAD R27, R42.reuse, 0x2, R25 ;  /* 0x000000022a1b7824 */ /* 0x040fe200078e0219 */
[----:B------:R-:W-:Y:S02]  /*2bb0*/  LEA.HI.X.SX32 R15, R15, R0, 0x1, P4 ;  /* 0x000000000f0f7211 */ /* 0x000fe400020f0eff */
[C---:B------:R-:W-:Y:S02]  /*2bc0*/  LEA R20, P4, R25.reuse, R6, 0x1 ;  /* 0x0000000619147211 */ /* 0x040fe400078808ff */
[----:B------:R-:W-:Y:S02]  /*2bd0*/  LEA R29, R42, R27, 0x1 ;  /* 0x0000001b2a1d7211 */ /* 0x000fe400078e08ff */
[----:B------:R-:W-:Y:S01]  /*2be0*/  LEA.HI.X.SX32 R21, R25, R0, 0x1, P4 ;  /* 0x0000000019157211 */ /* 0x000fe200020f0eff */
[----:B------:R-:W-:Y:S01]  /*2bf0*/  FFMA.FTZ R25, R46, R23, 0.1716887056827545166 ;  /* 0x3e2fcf2a2e197423 */ /* 0x000fe20000010017 */
[-C--:B------:R-:W-:Y:S01]  /*2c00*/  LEA R22, P3, R27, R6.reuse, 0x1 ;  /* 0x000000061b167211 */ /* 0x080fe200078608ff */
[----:B------:R-:W-:Y:S01]  /*2c10*/  LDS.64 R54, [R36] ;  /* 0x0000000024367984 */ /* 0x000fe20000000a00 */
[----:B------:R-:W-:-:S02]  /*2c20*/  LEA R24, P4, R29, R6, 0x1 ;  /* 0x000000061d187211 */ /* 0x000fc400078808ff */
[----:B------:R-:W-:Y:S01]  /*2c30*/  LEA R33, R42, R29, 0x1 ;  /* 0x0000001d2a217211 */ /* 0x000fe200078e08ff */
[----:B------:R-:W-:Y:S01]  /*2c40*/  LDS.64 R56, [R38] ;  /* 0x0000000026387984 */ /* 0x000fe20000000a00 */
[-C--:B------:R-:W-:Y:S01]  /*2c50*/  LEA.HI.X.SX32 R23, R27, R0.reuse, 0x1, P3 ;  /* 0x000000001b177211 */ /* 0x080fe200018f0eff */
[C---:B------:R-:W-:Y:S01]  /*2c60*/  FFMA.FTZ R27, R46.reuse, R25, -0.17900948226451873779 ;  /* 0xbe374e432e1b7423 */ /* 0x040fe20000010019 */
[----:B------:R-:W-:Y:S01]  /*2c70*/  LEA.HI.X.SX32 R25, R29, R0, 0x1, P4 ;  /* 0x000000001d197211 */ /* 0x000fe200020f0eff */
[----:B------:R0:W-:Y:S01]  /*2c80*/  LDS.64 R58, [R39] ;  /* 0x00000000273a7984 */ /* 0x0001e20000000a00 */
[C---:B------:R-:W-:Y:S01]  /*2c90*/  LEA R26, P3, R33.reuse, R6, 0x1 ;  /* 0x00000006211a7211 */ /* 0x040fe200078608ff */
[----:B------:R-:W-:Y:S01]  /*2ca0*/  FFMA.FTZ R31, R46, R27, 0.20512372255325317383 ;  /* 0x3e520bf42e1f7423 */ /* 0x000fe2000001001b */
[----:B------:R-:W-:Y:S01]  /*2cb0*/  LEA R37, R42, R33, 0x1 ;  /* 0x000000212a257211 */ /* 0x000fe200078e08ff */
[----:B------:R1:W2:Y:S01]  /*2cc0*/  LDS.64 R28, [R34] ;  /* 0x00000000221c7984 */ /* 0x0002a20000000a00 */
[----:B------:R-:W-:Y:S01]  /*2cd0*/  LEA.HI.X.SX32 R27, R33, R0, 0x1, P3 ;  /* 0x00000000211b7211 */ /* 0x000fe200018f0eff */
[----:B------:R-:W-:Y:S01]  /*2ce0*/  FFMA.FTZ R31, R46, R31, -0.24046532809734344482 ;  /* 0xbe763c8b2e1f7423 */ /* 0x000fe2000001001f */
[----:B------:R-:W-:Y:S01]  /*2cf0*/  LEA R30, P3, R37, R6, 0x1 ;  /* 0x00000006251e7211 */ /* 0x000fe200078608ff */
[----:B------:R-:W-:-:S02]  /*2d00*/  IMAD R33, R42, 0x2, R37 ;  /* 0x000000022a217824 */ /* 0x000fc400078e0225 */
[----:B------:R-:W-:-:S03]  /*2d10*/  FFMA.FTZ R31, R46, R31, 0.28857114911079406738 ;  /* 0x3e93bf992e1f7423 */ /* 0x000fc6000001001f */
[----:B------:R-:W-:Y:S01]  /*2d20*/  LEA R43, R42, R33, 0x1 ;  /* 0x000000212a2b7211 */ /* 0x000fe200078e08ff */
[----:B------:R-:W-:Y:S01]  /*2d30*/  FFMA.FTZ R35, R46, R31, -0.36067417263984680176 ;  /* 0xbeb8aa492e237423 */ /* 0x000fe2000001001f */
[C---:B------:R-:W-:Y:S02]  /*2d40*/  LEA R32, P4, R33.reuse, R6, 0x1 ;  /* 0x0000000621207211 */ /* 0x040fe400078808ff */
[----:B------:R-:W-:Y:S01]  /*2d50*/  LEA R45, R42, R43, 0x1 ;  /* 0x0000002b2a2d7211 */ /* 0x000fe200078e08ff */
[----:B------:R-:W-:Y:S01]  /*2d60*/  FFMA.FTZ R35, R46, R35, 0.48089820146560668945 ;  /* 0x3ef6384a2e237423 */ /* 0x000fe20000010023 */
[----:B------:R-:W-:Y:S02]  /*2d70*/  LEA.HI.X.SX32 R33, R33, R0, 0x1, P4 ;  /* 0x0000000021217211 */ /* 0x000fe400020f0eff */
[----:B------:R-:W-:Y:S01]  /*2d80*/  LEA R51, R42, R45, 0x1 ;  /* 0x0000002d2a337211 */ /* 0x000fe200078e08ff */
[----:B0-----:R-:W-:Y:S01]  /*2d90*/  FFMA.FTZ R39, R46, R35, -0.72134751081466674805 ;  /* 0xbf38aa3b2e277423 */ /* 0x001fe20000010023 */
[----:B------:R-:W-:-:S02]  /*2da0*/  LEA R36, P4, R45, R6, 0x1 ;  /* 0x000000062d247211 */ /* 0x000fc400078808ff */
[----:B------:R-:W-:Y:S01]  /*2db0*/  LEA R53, R42, R51, 0x1 ;  /* 0x000000332a357211 */ /* 0x000fe200078e08ff */
[----:B------:R-:W-:Y:S01]  /*2dc0*/  FMUL R39, R46, R39 ;  /* 0x000000272e277220 */ /* 0x000fe20000400000 */
[-C--:B------:R-:W-:Y:S02]  /*2dd0*/  LEA.HI.X.SX32 R31, R37, R0.reuse, 0x1, P3 ;  /* 0x00000000251f7211 */ /* 0x080fe400018f0eff */
[----:B------:R-:W-:Y:S01]  /*2de0*/  LEA.HI.X.SX32 R37, R45, R0, 0x1, P4 ;  /* 0x000000002d257211 */ /* 0x000fe200020f0eff */
[----:B------:R-:W-:Y:S01]  /*2df0*/  IMAD R45, R42, 0x2, R53 ;  /* 0x000000022a2d7824 */ /* 0x000fe200078e0235 */
[-C--:B-1----:R-:W-:Y:S01]  /*2e00*/  LEA R34, P3, R43, R6.reuse, 0x1 ;  /* 0x000000062b227211 */ /* 0x082fe200078608ff */
[C---:B------:R-:W-:Y:S01]  /*2e10*/  FMUL R49, R46.reuse, R39 ;  /* 0x000000272e317220 */ /* 0x040fe20000400000 */
[----:B------:R-:W-:Y:S02]  /*2e20*/  LEA R42, P4, R53, R6, 0x1 ;  /* 0x00000006352a7211 */ /* 0x000fe400078808ff */
[----:B------:R-:W-:Y:S01]  /*2e30*/  LEA.HI.X.SX32 R35, R43, R0, 0x1, P3 ;  /* 0x000000002b237211 */ /* 0x000fe200018f0eff */
[----:B------:R-:W-:Y:S01]  /*2e40*/  FFMA.FTZ R46, R46, 1.4426950216293334961, R49 ;  /* 0x3fb8aa3b2e2e7823 */ /* 0x000fe20000010031 */
[----:B------:R-:W-:-:S02]  /*2e50*/  LEA R38, P3, R51, R6, 0x1 ;  /* 0x0000000633267211 */ /* 0x000fc400078608ff */
[----:B------:R-:W-:Y:S01]  /*2e60*/  LEA R44, P5, R45, R6, 0x1 ;  /* 0x000000062d2c7211 */ /* 0x000fe200078a08ff */
[----:B------:R-:W-:Y:S01]  /*2e70*/  FADD R17, R17, R46 ;  /* 0x0000002e11117221 */ /* 0x000fe20000000000 */
[-C--:B------:R-:W-:Y:S02]  /*2e80*/  LEA.HI.X.SX32 R39, R51, R0.reuse, 0x1, P3 ;  /* 0x0000000033277211 */ /* 0x080fe400018f0eff */
[-C--:B------:R-:W-:Y:S01]  /*2e90*/  LEA.HI.X.SX32 R43, R53, R0.reuse, 0x1, P4 ;  /* 0x00000000352b7211 */ /* 0x080fe200020f0eff */
[----:B--2---:R-:W-:Y:S01]  /*2ea0*/  STG.E.U16 [R12.64], R28 ;  /* 0x0000001c0c007986 */ /* 0x004fe2000c101504 */
[----:B------:R-:W-:Y:S02]  /*2eb0*/  LEA.HI.X.SX32 R45, R45, R0, 0x1, P5 ;  /* 0x000000002d2d7211 */ /* 0x000fe400028f0eff */
[----:B------:R-:W-:Y:S01]  /*2ec0*/  @P1 MOV R0, 0x7f800000 ;  /* 0x7f80000000001802 */ /* 0x000fe20000000f00 */
[----:B------:R0:W-:Y:S01]  /*2ed0*/  STG.E.U16 [R10.64], R54 ;  /* 0x000000360a007986 */ /* 0x0001e2000c101504 */
[----:B------:R-:W-:-:S02]  /*2ee0*/  @P2 MOV R49, 0x7f800000 ;  /* 0x7f80000000312802 */ /* 0x000fc40000000f00 */
[----:B------:R-:W-:Y:S01]  /*2ef0*/  FSETP.NEU.AND P3, PT, R4, RZ, PT ;  /* 0x000000ff0400720b */ /* 0x000fe20003f6d000 */
[----:B------:R1:W-:Y:S01]  /*2f00*/  STG.E.U16 [R8.64], R56 ;  /* 0x0000003808007986 */ /* 0x0003e2000c101504 */
[----:B------:R-:W-:Y:S01]  /*2f10*/  @P1 FFMA.FTZ R17, R5, R0, +INF ;  /* 0x7f80000005111423 */ /* 0x000fe20000010000 */
[----:B------:R-:W-:Y:S01]  /*2f20*/  PRMT R0, R54, 0x7632, R0 ;  /* 0x0000763236007816 */ /* 0x000fe20000000000 */
[----:B------:R-:W-:Y:S01]  /*2f30*/  @P2 FFMA.FTZ R16, R4, R49, +INF ;  /* 0x7f80000004102423 */ /* 0x000fe20000010031 */
[----:B------:R-:W-:Y:S01]  /*2f40*/  PRMT R4, R58, 0x7632, R4 ;  /* 0x000076323a047816 */ /* 0x000fe20000000004 */
[----:B------:R-:W-:Y:S01]  /*2f50*/  STG.E.U16 [R14.64], R58 ;  /* 0x0000003a0e007986 */ /* 0x000fe2000c101504 */
[----:B------:R-:W-:Y:S02]  /*2f60*/  PRMT R6, R29, 0x7632, R6 ;  /* 0x000076321d067816 */ /* 0x000fe40000000006 */
[----:B0-----:R-:W-:Y:S02]  /*2f70*/  PRMT R11, R56, 0x7632, R11 ;  /* 0x00007632380b7816 */ /* 0x001fe4000000000b */
[----:B------:R-:W-:-:S02]  /*2f80*/  FSETP.NEU.AND P2, PT, R5, RZ, PT ;  /* 0x000000ff0500720b */ /* 0x000fc40003f4d000 */
[----:B-1----:R-:W-:Y:S02]  /*2f90*/  PRMT R9, R28, 0x7632, R9 ;  /* 0x000076321c097816 */ /* 0x002fe40000000009 */
[----:B------:R-:W-:Y:S02]  /*2fa0*/  PRMT R8, R59, 0x7632, R8 ;  /* 0x000076323b087816 */ /* 0x000fe40000000008 */
[----:B------:R-:W-:Y:S01]  /*2fb0*/  FSEL R5, R16, -INF , P3 ;  /* 0xff80000010057808 */ /* 0x000fe20001800000 */
[----:B------:R0:W-:Y:S04]  /*2fc0*/  STG.E.U16 [R18.64], R9 ;  /* 0x0000000912007986 */ /* 0x0001e8000c101504 */
[----:B------:R1:W-:Y:S01]  /*2fd0*/  STG.E.U16 [R20.64], R0 ;  /* 0x0000000014007986 */ /* 0x0003e2000c101504 */
[----:B------:R-:W-:-:S03]  /*2fe0*/  FFMA R40, R5, 0.69314718246459960938, R40 ;  /* 0x3f31721805287823 */ /* 0x000fc60000000028 */
[----:B------:R2:W-:Y:S04]  /*2ff0*/  STG.E.U16 [R22.64], R11 ;  /* 0x0000000b16007986 */ /* 0x0005e8000c101504 */
[----:B------:R2:W-:Y:S01]  /*3000*/  STG.E.U16 [R24.64], R4 ;  /* 0x0000000418007986 */ /* 0x0005e2000c101504 */
[----:B0-----:R-:W-:-:S03]  /*3010*/  PRMT R19, R55, 0x7632, R19 ;  /* 0x0000763237137816 */ /* 0x001fc60000000013 */
[----:B------:R2:W-:Y:S01]  /*3020*/  STG.E.U16 [R26.64], R29 ;  /* 0x0000001d1a007986 */ /* 0x0005e2000c101504 */
[----:B-1----:R-:W-:Y:S02]  /*3030*/  PRMT R21, R57, 0x7632, R21 ;  /* 0x0000763239157816 */ /* 0x002fe40000000015 */
[----:B------:R-:W-:Y:S01]  /*3040*/  FSEL R0, R17, -INF , P2 ;  /* 0xff80000011007808 */ /* 0x000fe20001000000 */
[----:B------:R2:W-:Y:S04]  /*3050*/  STG.E.U16 [R30.64], R55 ;  /* 0x000000371e007986 */ /* 0x0005e8000c101504 */
[----:B------:R2:W-:Y:S01]  /*3060*/  STG.E.U16 [R32.64], R57 ;  /* 0x0000003920007986 */ /* 0x0005e2000c101504 */
[----:B------:R-:W-:-:S03]  /*3070*/  FFMA R41, R0, 0.69314718246459960938, R41 ;  /* 0x3f31721800297823 */ /* 0x000fc60000000029 */
[----:B------:R2:W-:Y:S04]  /*3080*/  STG.E.U16 [R34.64], R59 ;  /* 0x0000003b22007986 */ /* 0x0005e8000c101504 */
[----:B------:R2:W-:Y:S04]  /*3090*/  STG.E.U16 [R36.64], R6 ;  /* 0x0000000624007986 */ /* 0x0005e8000c101504 */
[----:B------:R2:W-:Y:S04]  /*30a0*/  STG.E.U16 [R38.64], R19 ;  /* 0x0000001326007986 */ /* 0x0005e8000c101504 */
[----:B------:R2:W-:Y:S04]  /*30b0*/  STG.E.U16 [R42.64], R21 ;  /* 0x000000152a007986 */ /* 0x0005e8000c101504 */
[----:B------:R2:W-:Y:S04]  /*30c0*/  STG.E.U16 [R44.64], R8 ;  /* 0x000000082c007986 */ /* 0x0005e8000c101504 */
[----:B------:R-:W-:Y:S06]  /*30d0*/  BAR.SYNC.DEFER_BLOCKING 0x0 ;  /* 0x0000000000007b1d */ /* 0x000fec0000010000 */
[----:B------:R2:W-:Y:S04]  /*30e0*/  STS.64 [R7], R40 ;  /* 0x0000002807007388 */ /* 0x0005e80000000a00 */
[----:B------:R-:W-:Y:S06]  /*30f0*/  BAR.SYNC.DEFER_BLOCKING 0x0 ;  /* 0x0000000000007b1d */ /* 0x000fec0000010000 */
[----:B------:R-:W-:Y:S05]  /*3100*/  @P0 EXIT ;  /* 0x000000000000094d */ /* 0x000fea0003800000 */
[----:B--2---:R-:W0:Y:S01]  /*3110*/  LDS R3, [R3] ;  /* 0x0000000003037984 */ /* 0x004e220000000800 */
[----:B------:R-:W-:Y:S01]  /*3120*/  IMAD R2, R2, c[0x0][0x1cc], RZ ;  /* 0x0000730002027a24 */ /* 0x000fe200078e02ff */
[C---:B------:R-:W-:Y:S01]  /*3130*/  SHF.L.U32 R5, R102.reuse, 0x2, RZ ;  /* 0x0000000266057819 */ /* 0x040fe200000006ff */
[----:B------:R-:W-:-:S03]  /*3140*/  IMAD.HI R7, R102, 0x4, RZ ;  /* 0x0000000466077827 */ /* 0x000fc600078e02ff */
[C---:B------:R-:W-:Y:S01]  /*3150*/  SHF.L.U32 R4, R2.reuse, 0x2, RZ ;  /* 0x0000000202047819 */ /* 0x040fe200000006ff */
[----:B------:R-:W-:-:S03]  /*3160*/  IMAD.HI R2, R2, 0x4, RZ ;  /* 0x0000000402027827 */ /* 0x000fc600078e02ff */
[----:B------:R-:W-:-:S04]  /*3170*/  IADD3 R4, P0, P1, R5, c[0x0][0x180], R4 ;  /* 0x0000600005047a10 */ /* 0x000fc8000791e004 */
[----:B------:R-:W-:-:S05]  /*3180*/  IADD3.X R5, R7, c[0x0][0x184], R2, P0, P1 ;  /* 0x0000610007057a10 */ /* 0x000fca00007e2402 */
[----:B0-----:R-:W-:Y:S01]  /*3190*/  STG.E [R4.64], R3 ;  /* 0x0000000304007986 */ /* 0x001fe2000c101904 */
[----:B------:R-:W-:Y:S05]  /*31a0*/  EXIT ;  /* 0x000000000000794d */ /* 0x000fea0003800000 */
.L_x_2:
[----:B------:R-:W-:-:S00]  /*31b0*/  BRA `(.L_x_2) ;  /* 0xfffffff000007947 */ /* 0x000fc0000383ffff */
[----:B------:R-:W-:-:S00]  /*31c0*/  NOP ;  /* 0x0000000000007918 */ /* 0x000fc00000000000 */
        /* <DEDUP_REMOVED lines=11> */
.L_x_3:


//--------------------- .nv.global.init           --------------------------
	.section	.nv.global.init,"aw",@progbits
.nv.global.init:
	.type		_$_str,@object
	.size		_$_str,(.L_0 - _$_str)
_$_str:
        /*0000*/ 	.byte	0x5f, 0x5f, 0x43, 0x55, 0x44, 0x41, 0x5f, 0x46, 0x54, 0x5a, 0x00
.L_0:


//--------------------- .nv.shared.attn_fwd       --------------------------
	.section	.nv.shared.attn_fwd,"aw",@nobits
	.sectionflags	@""
	.align	16
